//
// Generated by NVIDIA NVVM Compiler
//
// Compiler Build ID: CL-36424714
// Cuda compilation tools, release 13.0, V13.0.88
// Based on NVVM 20.0.0
//

.version 9.0
.target sm_100
.address_size 64

	// .globl	_Z7vectAddPfS_S_i
// _ZZ8vectMul2PfS_S_iiiE7sharedM has been demoted
// _ZZ8vectMul2PfS_S_iiiE7sharedN has been demoted

.visible .entry _Z7vectAddPfS_S_i(
	.param .u64 .ptr .align 1 _Z7vectAddPfS_S_i_param_0,
	.param .u64 .ptr .align 1 _Z7vectAddPfS_S_i_param_1,
	.param .u64 .ptr .align 1 _Z7vectAddPfS_S_i_param_2,
	.param .u32 _Z7vectAddPfS_S_i_param_3
)
{
	.reg .pred 	%p<2>;
	.reg .b32 	%r<6>;
	.reg .b32 	%f<4>;
	.reg .b64 	%rd<11>;

	ld.param.u64 	%rd1, [_Z7vectAddPfS_S_i_param_0];
	ld.param.u64 	%rd2, [_Z7vectAddPfS_S_i_param_1];
	ld.param.u64 	%rd3, [_Z7vectAddPfS_S_i_param_2];
	ld.param.u32 	%r2, [_Z7vectAddPfS_S_i_param_3];
	mov.u32 	%r3, %tid.x;
	mov.u32 	%r4, %ntid.x;
	mov.u32 	%r5, %ctaid.x;
	mad.lo.s32 	%r1, %r4, %r5, %r3;
	setp.ge.s32 	%p1, %r1, %r2;
	@%p1 bra 	$L__BB0_2;
	cvta.to.global.u64 	%rd4, %rd1;
	cvta.to.global.u64 	%rd5, %rd2;
	cvta.to.global.u64 	%rd6, %rd3;
	mul.wide.s32 	%rd7, %r1, 4;
	add.s64 	%rd8, %rd4, %rd7;
	ld.global.f32 	%f1, [%rd8];
	add.s64 	%rd9, %rd5, %rd7;
	ld.global.f32 	%f2, [%rd9];
	add.f32 	%f3, %f1, %f2;
	add.s64 	%rd10, %rd6, %rd7;
	st.global.f32 	[%rd10], %f3;
$L__BB0_2:
	ret;

}
	// .globl	_Z7vectMulPfS_S_iii
.visible .entry _Z7vectMulPfS_S_iii(
	.param .u64 .ptr .align 1 _Z7vectMulPfS_S_iii_param_0,
	.param .u64 .ptr .align 1 _Z7vectMulPfS_S_iii_param_1,
	.param .u64 .ptr .align 1 _Z7vectMulPfS_S_iii_param_2,
	.param .u32 _Z7vectMulPfS_S_iii_param_3,
	.param .u32 _Z7vectMulPfS_S_iii_param_4,
	.param .u32 _Z7vectMulPfS_S_iii_param_5
)
{
	.reg .pred 	%p<13>;
	.reg .b32 	%r<19>;
	.reg .b32 	%f<68>;
	.reg .b64 	%rd<70>;

	ld.param.u64 	%rd22, [_Z7vectMulPfS_S_iii_param_0];
	ld.param.u64 	%rd21, [_Z7vectMulPfS_S_iii_param_2];
	ld.param.u32 	%r5, [_Z7vectMulPfS_S_iii_param_3];
	ld.param.u32 	%r3, [_Z7vectMulPfS_S_iii_param_4];
	ld.param.u32 	%r4, [_Z7vectMulPfS_S_iii_param_5];
	cvta.to.global.u64 	%rd1, %rd22;
	mov.u32 	%r7, %tid.x;
	mov.u32 	%r8, %ntid.x;
	mov.u32 	%r9, %ctaid.x;
	mad.lo.s32 	%r1, %r8, %r9, %r7;
	mov.u32 	%r10, %tid.y;
	mov.u32 	%r11, %ntid.y;
	mov.u32 	%r12, %ctaid.y;
	mad.lo.s32 	%r13, %r11, %r12, %r10;
	setp.ge.s32 	%p1, %r1, %r3;
	setp.ge.s32 	%p2, %r13, %r5;
	or.pred  	%p3, %p1, %p2;
	@%p3 bra 	$L__BB1_14;
	cvt.s64.s32 	%rd2, %r4;
	setp.eq.s32 	%p4, %r4, 0;
	mov.f32 	%f67, 0f00000000;
	@%p4 bra 	$L__BB1_13;
	mul.lo.s32 	%r14, %r4, %r13;
	cvt.s64.s32 	%rd3, %r14;
	cvt.s64.s32 	%rd4, %r3;
	cvt.s64.s32 	%rd5, %r1;
	setp.lt.u32 	%p5, %r4, 8;
	mov.f32 	%f67, 0f00000000;
	mov.b64 	%rd68, 0;
	@%p5 bra 	$L__BB1_5;
	and.b64  	%rd68, %rd2, -8;
	shl.b64 	%rd24, %rd5, 2;
	add.s64 	%rd65, %rd1, %rd24;
	shl.b64 	%rd8, %rd4, 5;
	shl.b64 	%rd25, %rd3, 2;
	add.s64 	%rd26, %rd25, %rd1;
	add.s64 	%rd64, %rd26, 16;
	mov.f32 	%f67, 0f00000000;
	mov.u64 	%rd66, %rd68;
$L__BB1_4:
	.pragma "nounroll";
	ld.global.f32 	%f17, [%rd64+-16];
	ld.global.f32 	%f18, [%rd65];
	fma.rn.f32 	%f19, %f17, %f18, %f67;
	ld.global.f32 	%f20, [%rd64+-12];
	shl.b64 	%rd27, %rd4, 2;
	add.s64 	%rd28, %rd65, %rd27;
	ld.global.f32 	%f21, [%rd28];
	fma.rn.f32 	%f22, %f20, %f21, %f19;
	ld.global.f32 	%f23, [%rd64+-8];
	add.s64 	%rd29, %rd28, %rd27;
	ld.global.f32 	%f24, [%rd29];
	fma.rn.f32 	%f25, %f23, %f24, %f22;
	ld.global.f32 	%f26, [%rd64+-4];
	add.s64 	%rd30, %rd29, %rd27;
	ld.global.f32 	%f27, [%rd30];
	fma.rn.f32 	%f28, %f26, %f27, %f25;
	ld.global.f32 	%f29, [%rd64];
	add.s64 	%rd31, %rd30, %rd27;
	ld.global.f32 	%f30, [%rd31];
	fma.rn.f32 	%f31, %f29, %f30, %f28;
	ld.global.f32 	%f32, [%rd64+4];
	add.s64 	%rd32, %rd31, %rd27;
	ld.global.f32 	%f33, [%rd32];
	fma.rn.f32 	%f34, %f32, %f33, %f31;
	ld.global.f32 	%f35, [%rd64+8];
	add.s64 	%rd33, %rd32, %rd27;
	ld.global.f32 	%f36, [%rd33];
	fma.rn.f32 	%f37, %f35, %f36, %f34;
	ld.global.f32 	%f38, [%rd64+12];
	add.s64 	%rd34, %rd33, %rd27;
	ld.global.f32 	%f39, [%rd34];
	fma.rn.f32 	%f67, %f38, %f39, %f37;
	add.s64 	%rd66, %rd66, -8;
	add.s64 	%rd65, %rd65, %rd8;
	add.s64 	%rd64, %rd64, 32;
	setp.ne.s64 	%p6, %rd66, 0;
	@%p6 bra 	$L__BB1_4;
$L__BB1_5:
	and.b32  	%r15, %r4, 7;
	setp.eq.s32 	%p7, %r15, 0;
	@%p7 bra 	$L__BB1_13;
	and.b64  	%rd35, %rd2, 7;
	add.s64 	%rd36, %rd35, -1;
	setp.lt.u64 	%p8, %rd36, 3;
	@%p8 bra 	$L__BB1_8;
	add.s64 	%rd37, %rd68, %rd3;
	shl.b64 	%rd38, %rd37, 2;
	add.s64 	%rd39, %rd1, %rd38;
	ld.global.f32 	%f41, [%rd39];
	mad.lo.s64 	%rd40, %rd68, %rd4, %rd5;
	shl.b64 	%rd41, %rd40, 2;
	add.s64 	%rd42, %rd1, %rd41;
	ld.global.f32 	%f42, [%rd42];
	fma.rn.f32 	%f43, %f41, %f42, %f67;
	ld.global.f32 	%f44, [%rd39+4];
	shl.b64 	%rd43, %rd4, 2;
	add.s64 	%rd44, %rd42, %rd43;
	ld.global.f32 	%f45, [%rd44];
	fma.rn.f32 	%f46, %f44, %f45, %f43;
	ld.global.f32 	%f47, [%rd39+8];
	add.s64 	%rd45, %rd44, %rd43;
	ld.global.f32 	%f48, [%rd45];
	fma.rn.f32 	%f49, %f47, %f48, %f46;
	ld.global.f32 	%f50, [%rd39+12];
	add.s64 	%rd46, %rd45, %rd43;
	ld.global.f32 	%f51, [%rd46];
	fma.rn.f32 	%f67, %f50, %f51, %f49;
	add.s64 	%rd68, %rd68, 4;
$L__BB1_8:
	and.b32  	%r16, %r4, 3;
	setp.eq.s32 	%p9, %r16, 0;
	@%p9 bra 	$L__BB1_13;
	setp.eq.s32 	%p10, %r16, 1;
	@%p10 bra 	$L__BB1_11;
	add.s64 	%rd47, %rd68, %rd3;
	shl.b64 	%rd48, %rd47, 2;
	add.s64 	%rd49, %rd1, %rd48;
	ld.global.f32 	%f53, [%rd49];
	mad.lo.s64 	%rd50, %rd68, %rd4, %rd5;
	shl.b64 	%rd51, %rd50, 2;
	add.s64 	%rd52, %rd1, %rd51;
	ld.global.f32 	%f54, [%rd52];
	fma.rn.f32 	%f55, %f53, %f54, %f67;
	ld.global.f32 	%f56, [%rd49+4];
	shl.b64 	%rd53, %rd4, 2;
	add.s64 	%rd54, %rd52, %rd53;
	ld.global.f32 	%f57, [%rd54];
	fma.rn.f32 	%f67, %f56, %f57, %f55;
	add.s64 	%rd68, %rd68, 2;
$L__BB1_11:
	and.b32  	%r17, %r4, 1;
	setp.eq.b32 	%p11, %r17, 1;
	not.pred 	%p12, %p11;
	@%p12 bra 	$L__BB1_13;
	add.s64 	%rd55, %rd68, %rd3;
	shl.b64 	%rd56, %rd55, 2;
	add.s64 	%rd57, %rd1, %rd56;
	ld.global.f32 	%f58, [%rd57];
	mad.lo.s64 	%rd58, %rd68, %rd4, %rd5;
	shl.b64 	%rd59, %rd58, 2;
	add.s64 	%rd60, %rd1, %rd59;
	ld.global.f32 	%f59, [%rd60];
	fma.rn.f32 	%f67, %f58, %f59, %f67;
$L__BB1_13:
	mad.lo.s32 	%r18, %r3, %r13, %r1;
	cvta.to.global.u64 	%rd61, %rd21;
	mul.wide.s32 	%rd62, %r18, 4;
	add.s64 	%rd63, %rd61, %rd62;
	st.global.f32 	[%rd63], %f67;
$L__BB1_14:
	ret;

}
	// .globl	_Z8vectMul2PfS_S_iii
.visible .entry _Z8vectMul2PfS_S_iii(
	.param .u64 .ptr .align 1 _Z8vectMul2PfS_S_iii_param_0,
	.param .u64 .ptr .align 1 _Z8vectMul2PfS_S_iii_param_1,
	.param .u64 .ptr .align 1 _Z8vectMul2PfS_S_iii_param_2,
	.param .u32 _Z8vectMul2PfS_S_iii_param_3,
	.param .u32 _Z8vectMul2PfS_S_iii_param_4,
	.param .u32 _Z8vectMul2PfS_S_iii_param_5
)
{
	.reg .pred 	%p<12>;
	.reg .b32 	%r<42>;
	.reg .b32 	%f<93>;
	.reg .b64 	%rd<13>;
	// demoted variable
	.shared .align 4 .b8 _ZZ8vectMul2PfS_S_iiiE7sharedM[2500];
	// demoted variable
	.shared .align 4 .b8 _ZZ8vectMul2PfS_S_iiiE7sharedN[2500];
	ld.param.u64 	%rd3, [_Z8vectMul2PfS_S_iii_param_0];
	ld.param.u64 	%rd4, [_Z8vectMul2PfS_S_iii_param_1];
	ld.param.u64 	%rd5, [_Z8vectMul2PfS_S_iii_param_2];
	ld.param.u32 	%r25, [_Z8vectMul2PfS_S_iii_param_3];
	ld.param.u32 	%r26, [_Z8vectMul2PfS_S_iii_param_4];
	ld.param.u32 	%r27, [_Z8vectMul2PfS_S_iii_param_5];
	mov.u32 	%r28, %ctaid.x;
	mov.u32 	%r29, %ctaid.y;
	mov.u32 	%r37, %tid.x;
	mov.u32 	%r39, %tid.y;
	mad.lo.s32 	%r3, %r29, 25, %r39;
	mul.lo.s32 	%r4, %r28, 25;
	add.s32 	%r5, %r4, %r37;
	cvt.rn.f32.s32 	%f9, %r25;
	div.rn.f32 	%f10, %f9, 0f41C80000;
	cvt.rpi.f32.f32 	%f11, %f10;
	cvt.rzi.s32.f32 	%r6, %f11;
	setp.lt.s32 	%p1, %r6, 1;
	mov.f32 	%f92, 0f00000000;
	@%p1 bra 	$L__BB2_7;
	mul.lo.s32 	%r30, %r39, 100;
	mov.u32 	%r31, _ZZ8vectMul2PfS_S_iiiE7sharedM;
	add.s32 	%r7, %r31, %r30;
	shl.b32 	%r32, %r37, 2;
	add.s32 	%r8, %r7, %r32;
	mov.u32 	%r33, _ZZ8vectMul2PfS_S_iiiE7sharedN;
	add.s32 	%r10, %r33, %r32;
	add.s32 	%r9, %r10, %r30;
	neg.s32 	%r41, %r6;
	mad.lo.s32 	%r34, %r39, %r25, %r37;
	add.s32 	%r40, %r34, %r4;
	mul.lo.s32 	%r13, %r25, 25;
	mad.lo.s32 	%r38, %r25, %r3, %r37;
	cvta.to.global.u64 	%rd1, %rd3;
	cvta.to.global.u64 	%rd2, %rd4;
	mov.f32 	%f92, 0f00000000;
$L__BB2_2:
	setp.ge.s32 	%p2, %r3, %r26;
	setp.ge.s32 	%p3, %r37, %r25;
	mov.f32 	%f90, 0f00000000;
	or.pred  	%p4, %p3, %p2;
	@%p4 bra 	$L__BB2_4;
	mul.wide.u32 	%rd6, %r38, 4;
	add.s64 	%rd7, %rd1, %rd6;
	ld.global.f32 	%f90, [%rd7];
$L__BB2_4:
	setp.ge.s32 	%p5, %r5, %r27;
	st.shared.f32 	[%r8], %f90;
	setp.ge.s32 	%p6, %r39, %r25;
	mov.f32 	%f91, 0f00000000;
	or.pred  	%p7, %p6, %p5;
	@%p7 bra 	$L__BB2_6;
	mul.wide.u32 	%rd8, %r40, 4;
	add.s64 	%rd9, %rd2, %rd8;
	ld.global.f32 	%f91, [%rd9];
$L__BB2_6:
	st.shared.f32 	[%r9], %f91;
	bar.sync 	0;
	ld.shared.f32 	%f15, [%r7];
	ld.shared.f32 	%f16, [%r10];
	fma.rn.f32 	%f17, %f15, %f16, %f92;
	ld.shared.f32 	%f18, [%r7+4];
	ld.shared.f32 	%f19, [%r10+100];
	fma.rn.f32 	%f20, %f18, %f19, %f17;
	ld.shared.f32 	%f21, [%r7+8];
	ld.shared.f32 	%f22, [%r10+200];
	fma.rn.f32 	%f23, %f21, %f22, %f20;
	ld.shared.f32 	%f24, [%r7+12];
	ld.shared.f32 	%f25, [%r10+300];
	fma.rn.f32 	%f26, %f24, %f25, %f23;
	ld.shared.f32 	%f27, [%r7+16];
	ld.shared.f32 	%f28, [%r10+400];
	fma.rn.f32 	%f29, %f27, %f28, %f26;
	ld.shared.f32 	%f30, [%r7+20];
	ld.shared.f32 	%f31, [%r10+500];
	fma.rn.f32 	%f32, %f30, %f31, %f29;
	ld.shared.f32 	%f33, [%r7+24];
	ld.shared.f32 	%f34, [%r10+600];
	fma.rn.f32 	%f35, %f33, %f34, %f32;
	ld.shared.f32 	%f36, [%r7+28];
	ld.shared.f32 	%f37, [%r10+700];
	fma.rn.f32 	%f38, %f36, %f37, %f35;
	ld.shared.f32 	%f39, [%r7+32];
	ld.shared.f32 	%f40, [%r10+800];
	fma.rn.f32 	%f41, %f39, %f40, %f38;
	ld.shared.f32 	%f42, [%r7+36];
	ld.shared.f32 	%f43, [%r10+900];
	fma.rn.f32 	%f44, %f42, %f43, %f41;
	ld.shared.f32 	%f45, [%r7+40];
	ld.shared.f32 	%f46, [%r10+1000];
	fma.rn.f32 	%f47, %f45, %f46, %f44;
	ld.shared.f32 	%f48, [%r7+44];
	ld.shared.f32 	%f49, [%r10+1100];
	fma.rn.f32 	%f50, %f48, %f49, %f47;
	ld.shared.f32 	%f51, [%r7+48];
	ld.shared.f32 	%f52, [%r10+1200];
	fma.rn.f32 	%f53, %f51, %f52, %f50;
	ld.shared.f32 	%f54, [%r7+52];
	ld.shared.f32 	%f55, [%r10+1300];
	fma.rn.f32 	%f56, %f54, %f55, %f53;
	ld.shared.f32 	%f57, [%r7+56];
	ld.shared.f32 	%f58, [%r10+1400];
	fma.rn.f32 	%f59, %f57, %f58, %f56;
	ld.shared.f32 	%f60, [%r7+60];
	ld.shared.f32 	%f61, [%r10+1500];
	fma.rn.f32 	%f62, %f60, %f61, %f59;
	ld.shared.f32 	%f63, [%r7+64];
	ld.shared.f32 	%f64, [%r10+1600];
	fma.rn.f32 	%f65, %f63, %f64, %f62;
	ld.shared.f32 	%f66, [%r7+68];
	ld.shared.f32 	%f67, [%r10+1700];
	fma.rn.f32 	%f68, %f66, %f67, %f65;
	ld.shared.f32 	%f69, [%r7+72];
	ld.shared.f32 	%f70, [%r10+1800];
	fma.rn.f32 	%f71, %f69, %f70, %f68;
	ld.shared.f32 	%f72, [%r7+76];
	ld.shared.f32 	%f73, [%r10+1900];
	fma.rn.f32 	%f74, %f72, %f73, %f71;
	ld.shared.f32 	%f75, [%r7+80];
	ld.shared.f32 	%f76, [%r10+2000];
	fma.rn.f32 	%f77, %f75, %f76, %f74;
	ld.shared.f32 	%f78, [%r7+84];
	ld.shared.f32 	%f79, [%r10+2100];
	fma.rn.f32 	%f80, %f78, %f79, %f77;
	ld.shared.f32 	%f81, [%r7+88];
	ld.shared.f32 	%f82, [%r10+2200];
	fma.rn.f32 	%f83, %f81, %f82, %f80;
	ld.shared.f32 	%f84, [%r7+92];
	ld.shared.f32 	%f85, [%r10+2300];
	fma.rn.f32 	%f86, %f84, %f85, %f83;
	ld.shared.f32 	%f87, [%r7+96];
	ld.shared.f32 	%f88, [%r10+2400];
	fma.rn.f32 	%f92, %f87, %f88, %f86;
	bar.sync 	0;
	add.s32 	%r41, %r41, 1;
	setp.ne.s32 	%p8, %r41, 0;
	add.s32 	%r40, %r40, %r13;
	add.s32 	%r39, %r39, 25;
	add.s32 	%r38, %r38, 25;
	add.s32 	%r37, %r37, 25;
	@%p8 bra 	$L__BB2_2;
$L__BB2_7:
	setp.ge.s32 	%p9, %r3, %r26;
	setp.ge.s32 	%p10, %r5, %r27;
	or.pred  	%p11, %p9, %p10;
	@%p11 bra 	$L__BB2_9;
	mad.lo.s32 	%r36, %r27, %r3, %r5;
	cvta.to.global.u64 	%rd10, %rd5;
	mul.wide.u32 	%rd11, %r36, 4;
	add.s64 	%rd12, %rd10, %rd11;
	st.global.f32 	[%rd12], %f92;
$L__BB2_9:
	ret;

}


// ===== COMPILED SASS (sm_100) =====

	.target	sm_100

	.elftype	@"ET_EXEC"


//--------------------- .note.nv.tkinfo           --------------------------
	.section	.note.nv.tkinfo,"",@"SHT_NOTE"
	.sectionflags	@"SHF_NOTE_NV_TKINFO"
	.tkinfo
        /*0018*/ 	.word	0x00000002
        /*0030*/ 	.string	""
        /*0030*/ 	.string	"ptxas"
        /*0030*/ 	.string	"Cuda compilation tools, release 13.0, V13.0.88"
        /*0030*/ 	.string	"Build cuda_13.0.r13.0/compiler.36424714_0"
        /*0030*/ 	.string	"-arch sm_100 -m 64 "



//--------------------- .note.nv.cuinfo           --------------------------
	.section	.note.nv.cuinfo,"",@"SHT_NOTE"
	.sectionflags	@"SHF_NOTE_NV_CUINFO"
        /*0018*/ 	.short	0x0002
        /*001a*/ 	.short	0x0064
        /*001c*/ 	.short	0x0082
	.zero		2


//--------------------- .nv.info                  --------------------------
	.section	.nv.info,"",@"SHT_CUDA_INFO"
	.align	4


	//----- nvinfo : EIATTR_REGCOUNT
	.align		4
        /*0000*/ 	.byte	0x04, 0x2f
        /*0002*/ 	.short	(.L_1 - .L_0)
	.align		4
.L_0:
        /*0004*/ 	.word	index@(_Z7vectAddPfS_S_i)
        /*0008*/ 	.word	0x0000000c


	//----- nvinfo : EIATTR_FRAME_SIZE
	.align		4
.L_1:
        /*000c*/ 	.byte	0x04, 0x11
        /*000e*/ 	.short	(.L_3 - .L_2)
	.align		4
.L_2:
        /*0010*/ 	.word	index@(_Z7vectAddPfS_S_i)
        /*0014*/ 	.word	0x00000000


	//----- nvinfo : EIATTR_REGCOUNT
	.align		4
.L_3:
        /*0018*/ 	.byte	0x04, 0x2f
        /*001a*/ 	.short	(.L_5 - .L_4)
	.align		4
.L_4:
        /*001c*/ 	.word	index@(_Z7vectMulPfS_S_iii)
        /*0020*/ 	.word	0x00000020


	//----- nvinfo : EIATTR_FRAME_SIZE
	.align		4
.L_5:
        /*0024*/ 	.byte	0x04, 0x11
        /*0026*/ 	.short	(.L_7 - .L_6)
	.align		4
.L_6:
        /*0028*/ 	.word	index@(_Z7vectMulPfS_S_iii)
        /*002c*/ 	.word	0x00000000


	//----- nvinfo : EIATTR_REGCOUNT
	.align		4
.L_7:
        /*0030*/ 	.byte	0x04, 0x2f
        /*0032*/ 	.short	(.L_9 - .L_8)
	.align		4
.L_8:
        /*0034*/ 	.word	index@(_Z8vectMul2PfS_S_iii)
        /*0038*/ 	.word	0x0000001f


	//----- nvinfo : EIATTR_FRAME_SIZE
	.align		4
.L_9:
        /*003c*/ 	.byte	0x04, 0x11
        /*003e*/ 	.short	(.L_11 - .L_10)
	.align		4
.L_10:
        /*0040*/ 	.word	index@($__internal_0_$__cuda_sm3x_div_rn_noftz_f32_slowpath)
        /*0044*/ 	.word	0x00000000


	//----- nvinfo : EIATTR_FRAME_SIZE
	.align		4
.L_11:
        /*0048*/ 	.byte	0x04, 0x11
        /*004a*/ 	.short	(.L_13 - .L_12)
	.align		4
.L_12:
        /*004c*/ 	.word	index@(_Z8vectMul2PfS_S_iii)
        /*0050*/ 	.word	0x00000000


	//----- nvinfo : EIATTR_MIN_STACK_SIZE
	.align		4
.L_13:
        /*0054*/ 	.byte	0x04, 0x12
        /*0056*/ 	.short	(.L_15 - .L_14)
	.align		4
.L_14:
        /*0058*/ 	.word	index@(_Z8vectMul2PfS_S_iii)
        /*005c*/ 	.word	0x00000000


	//----- nvinfo : EIATTR_MIN_STACK_SIZE
	.align		4
.L_15:
        /*0060*/ 	.byte	0x04, 0x12
        /*0062*/ 	.short	(.L_17 - .L_16)
	.align		4
.L_16:
        /*0064*/ 	.word	index@(_Z7vectMulPfS_S_iii)
        /*0068*/ 	.word	0x00000000


	//----- nvinfo : EIATTR_MIN_STACK_SIZE
	.align		4
.L_17:
        /*006c*/ 	.byte	0x04, 0x12
        /*006e*/ 	.short	(.L_19 - .L_18)
	.align		4
.L_18:
        /*0070*/ 	.word	index@(_Z7vectAddPfS_S_i)
        /*0074*/ 	.word	0x00000000
.L_19:


//--------------------- .nv.compat                --------------------------
	.section	.nv.compat,"",@"SHT_CUDA_COMPAT_INFO"
	.align	4
        /*0000*/ 	.byte	0x02, 0x09, 0x00, 0x00, 0x02, 0x02, 0x01, 0x00, 0x02, 0x05, 0x05, 0x00, 0x03, 0x07, 0x01, 0x01
        /*0010*/ 	.byte	0x02, 0x03, 0x00, 0x00, 0x02, 0x06, 0x01, 0x00, 0x04, 0x0b, 0x08, 0x00, 0x01, 0x00, 0x00, 0x00
        /*0020*/ 	.byte	0x00, 0x00, 0x00, 0x00


//--------------------- .nv.info._Z8vectMul2PfS_S_iii --------------------------
	.section	.nv.info._Z8vectMul2PfS_S_iii,"",@"SHT_CUDA_INFO"
	.sectionflags	@""
	.align	4


	//----- nvinfo : EIATTR_CUDA_API_VERSION
	.align		4
        /*0000*/ 	.byte	0x04, 0x37
        /*0002*/ 	.short	(.L_21 - .L_20)
.L_20:
        /*0004*/ 	.word	0x00000082


	//----- nvinfo : EIATTR_KPARAM_INFO
	.align		4
.L_21:
        /*0008*/ 	.byte	0x04, 0x17
        /*000a*/ 	.short	(.L_23 - .L_22)
.L_22:
        /*000c*/ 	.word	0x00000000
        /*0010*/ 	.short	0x0005
        /*0012*/ 	.short	0x0020
        /*0014*/ 	.byte	0x00, 0xf0, 0x11, 0x00


	//----- nvinfo : EIATTR_KPARAM_INFO
	.align		4
.L_23:
        /*0018*/ 	.byte	0x04, 0x17
        /*001a*/ 	.short	(.L_25 - .L_24)
.L_24:
        /*001c*/ 	.word	0x00000000
        /*0020*/ 	.short	0x0004
        /*0022*/ 	.short	0x001c
        /*0024*/ 	.byte	0x00, 0xf0, 0x11, 0x00


	//----- nvinfo : EIATTR_KPARAM_INFO
	.align		4
.L_25:
        /*0028*/ 	.byte	0x04, 0x17
        /*002a*/ 	.short	(.L_27 - .L_26)
.L_26:
        /*002c*/ 	.word	0x00000000
        /*0030*/ 	.short	0x0003
        /*0032*/ 	.short	0x0018
        /*0034*/ 	.byte	0x00, 0xf0, 0x11, 0x00


	//----- nvinfo : EIATTR_KPARAM_INFO
	.align		4
.L_27:
        /*0038*/ 	.byte	0x04, 0x17
        /*003a*/ 	.short	(.L_29 - .L_28)
.L_28:
        /*003c*/ 	.word	0x00000000
        /*0040*/ 	.short	0x0002
        /*0042*/ 	.short	0x0010
        /*0044*/ 	.byte	0x00, 0xf5, 0x21, 0x00


	//----- nvinfo : EIATTR_KPARAM_INFO
	.align		4
.L_29:
        /*0048*/ 	.byte	0x04, 0x17
        /*004a*/ 	.short	(.L_31 - .L_30)
.L_30:
        /*004c*/ 	.word	0x00000000
        /*0050*/ 	.short	0x0001
        /*0052*/ 	.short	0x0008
        /*0054*/ 	.byte	0x00, 0xf5, 0x21, 0x00


	//----- nvinfo : EIATTR_KPARAM_INFO
	.align		4
.L_31:
        /*0058*/ 	.byte	0x04, 0x17
        /*005a*/ 	.short	(.L_33 - .L_32)
.L_32:
        /*005c*/ 	.word	0x00000000
        /*0060*/ 	.short	0x0000
        /*0062*/ 	.short	0x0000
        /*0064*/ 	.byte	0x00, 0xf5, 0x21, 0x00


	//----- nvinfo : EIATTR_SPARSE_MMA_MASK
	.align		4
.L_33:
        /*0068*/ 	.byte	0x03, 0x50
        /*006a*/ 	.short	0x0000


	//----- nvinfo : EIATTR_MAXREG_COUNT
	.align		4
        /*006c*/ 	.byte	0x03, 0x1b
        /*006e*/ 	.short	0x00ff


	//----- nvinfo : EIATTR_NUM_BARRIERS
	.align		4
        /*0070*/ 	.byte	0x02, 0x4c
        /*0072*/ 	.byte	0x01
	.zero		1


	//----- nvinfo : EIATTR_MERCURY_ISA_VERSION
	.align		4
        /*0074*/ 	.byte	0x03, 0x5f
        /*0076*/ 	.short	0x0101


	//----- nvinfo : EIATTR_VRC_CTA_INIT_COUNT
	.align		4
        /*0078*/ 	.byte	0x02, 0x4a
	.zero		1
	.zero		1


	//----- nvinfo : EIATTR_EXIT_INSTR_OFFSETS
	.align		4
        /*007c*/ 	.byte	0x04, 0x1c
        /*007e*/ 	.short	(.L_35 - .L_34)


	//   ....[0]....
.L_34:
        /*0080*/ 	.word	0x00000910


	//   ....[1]....
        /*0084*/ 	.word	0x00000960


	//----- nvinfo : EIATTR_CRS_STACK_SIZE
	.align		4
.L_35:
        /*0088*/ 	.byte	0x04, 0x1e
        /*008a*/ 	.short	(.L_37 - .L_36)
.L_36:
        /*008c*/ 	.word	0x00000000


	//----- nvinfo : EIATTR_CBANK_PARAM_SIZE
	.align		4
.L_37:
        /*0090*/ 	.byte	0x03, 0x19
        /*0092*/ 	.short	0x0024


	//----- nvinfo : EIATTR_PARAM_CBANK
	.align		4
        /*0094*/ 	.byte	0x04, 0x0a
        /*0096*/ 	.short	(.L_39 - .L_38)
	.align		4
.L_38:
        /*0098*/ 	.word	index@(.nv.constant0._Z8vectMul2PfS_S_iii)
        /*009c*/ 	.short	0x0380
        /*009e*/ 	.short	0x0024


	//----- nvinfo : EIATTR_SW_WAR
	.align		4
.L_39:
        /*00a0*/ 	.byte	0x04, 0x36
        /*00a2*/ 	.short	(.L_41 - .L_40)
.L_40:
        /*00a4*/ 	.word	0x00000008
.L_41:


//--------------------- .nv.info._Z7vectMulPfS_S_iii --------------------------
	.section	.nv.info._Z7vectMulPfS_S_iii,"",@"SHT_CUDA_INFO"
	.sectionflags	@""
	.align	4


	//----- nvinfo : EIATTR_CUDA_API_VERSION
	.align		4
        /*0000*/ 	.byte	0x04, 0x37
        /*0002*/ 	.short	(.L_43 - .L_42)
.L_42:
        /*0004*/ 	.word	0x00000082


	//----- nvinfo : EIATTR_KPARAM_INFO
	.align		4
.L_43:
        /*0008*/ 	.byte	0x04, 0x17
        /*000a*/ 	.short	(.L_45 - .L_44)
.L_44:
        /*000c*/ 	.word	0x00000000
        /*0010*/ 	.short	0x0005
        /*0012*/ 	.short	0x0020
        /*0014*/ 	.byte	0x00, 0xf0, 0x11, 0x00


	//----- nvinfo : EIATTR_KPARAM_INFO
	.align		4
.L_45:
        /*0018*/ 	.byte	0x04, 0x17
        /*001a*/ 	.short	(.L_47 - .L_46)
.L_46:
        /*001c*/ 	.word	0x00000000
        /*0020*/ 	.short	0x0004
        /*0022*/ 	.short	0x001c
        /*0024*/ 	.byte	0x00, 0xf0, 0x11, 0x00


	//----- nvinfo : EIATTR_KPARAM_INFO
	.align		4
.L_47:
        /*0028*/ 	.byte	0x04, 0x17
        /*002a*/ 	.short	(.L_49 - .L_48)
.L_48:
        /*002c*/ 	.word	0x00000000
        /*0030*/ 	.short	0x0003
        /*0032*/ 	.short	0x0018
        /*0034*/ 	.byte	0x00, 0xf0, 0x11, 0x00


	//----- nvinfo : EIATTR_KPARAM_INFO
	.align		4
.L_49:
        /*0038*/ 	.byte	0x04, 0x17
        /*003a*/ 	.short	(.L_51 - .L_50)
.L_50:
        /*003c*/ 	.word	0x00000000
        /*0040*/ 	.short	0x0002
        /*0042*/ 	.short	0x0010
        /*0044*/ 	.byte	0x00, 0xf5, 0x21, 0x00


	//----- nvinfo : EIATTR_KPARAM_INFO
	.align		4
.L_51:
        /*0048*/ 	.byte	0x04, 0x17
        /*004a*/ 	.short	(.L_53 - .L_52)
.L_52:
        /*004c*/ 	.word	0x00000000
        /*0050*/ 	.short	0x0001
        /*0052*/ 	.short	0x0008
        /*0054*/ 	.byte	0x00, 0xf5, 0x21, 0x00


	//----- nvinfo : EIATTR_KPARAM_INFO
	.align		4
.L_53:
        /*0058*/ 	.byte	0x04, 0x17
        /*005a*/ 	.short	(.L_55 - .L_54)
.L_54:
        /*005c*/ 	.word	0x00000000
        /*0060*/ 	.short	0x0000
        /*0062*/ 	.short	0x0000
        /*0064*/ 	.byte	0x00, 0xf5, 0x21, 0x00


	//----- nvinfo : EIATTR_SPARSE_MMA_MASK
	.align		4
.L_55:
        /*0068*/ 	.byte	0x03, 0x50
        /*006a*/ 	.short	0x0000


	//----- nvinfo : EIATTR_MAXREG_COUNT
	.align		4
        /*006c*/ 	.byte	0x03, 0x1b
        /*006e*/ 	.short	0x00ff


	//----- nvinfo : EIATTR_MERCURY_ISA_VERSION
	.align		4
        /*0070*/ 	.byte	0x03, 0x5f
        /*0072*/ 	.short	0x0101


	//----- nvinfo : EIATTR_VRC_CTA_INIT_COUNT
	.align		4
        /*0074*/ 	.byte	0x02, 0x4a
	.zero		1
	.zero		1


	//----- nvinfo : EIATTR_EXIT_INSTR_OFFSETS
	.align		4
        /*0078*/ 	.byte	0x04, 0x1c
        /*007a*/ 	.short	(.L_57 - .L_56)


	//   ....[0]....
.L_56:
        /*007c*/ 	.word	0x000000c0


	//   ....[1]....
        /*0080*/ 	.word	0x00000b50


	//----- nvinfo : EIATTR_CBANK_PARAM_SIZE
	.align		4
.L_57:
        /*0084*/ 	.byte	0x03, 0x19
        /*0086*/ 	.short	0x0024


	//----- nvinfo : EIATTR_PARAM_CBANK
	.align		4
        /*0088*/ 	.byte	0x04, 0x0a
        /*008a*/ 	.short	(.L_59 - .L_58)
	.align		4
.L_58:
        /*008c*/ 	.word	index@(.nv.constant0._Z7vectMulPfS_S_iii)
        /*0090*/ 	.short	0x0380
        /*0092*/ 	.short	0x0024


	//----- nvinfo : EIATTR_SW_WAR
	.align		4
.L_59:
        /*0094*/ 	.byte	0x04, 0x36
        /*0096*/ 	.short	(.L_61 - .L_60)
.L_60:
        /*0098*/ 	.word	0x00000008
.L_61:


//--------------------- .nv.info._Z7vectAddPfS_S_i --------------------------
	.section	.nv.info._Z7vectAddPfS_S_i,"",@"SHT_CUDA_INFO"
	.sectionflags	@""
	.align	4


	//----- nvinfo : EIATTR_CUDA_API_VERSION
	.align		4
        /*0000*/ 	.byte	0x04, 0x37
        /*0002*/ 	.short	(.L_63 - .L_62)
.L_62:
        /*0004*/ 	.word	0x00000082


	//----- nvinfo : EIATTR_KPARAM_INFO
	.align		4
.L_63:
        /*0008*/ 	.byte	0x04, 0x17
        /*000a*/ 	.short	(.L_65 - .L_64)
.L_64:
        /*000c*/ 	.word	0x00000000
        /*0010*/ 	.short	0x0003
        /*0012*/ 	.short	0x0018
        /*0014*/ 	.byte	0x00, 0xf0, 0x11, 0x00


	//----- nvinfo : EIATTR_KPARAM_INFO
	.align		4
.L_65:
        /*0018*/ 	.byte	0x04, 0x17
        /*001a*/ 	.short	(.L_67 - .L_66)
.L_66:
        /*001c*/ 	.word	0x00000000
        /*0020*/ 	.short	0x0002
        /*0022*/ 	.short	0x0010
        /*0024*/ 	.byte	0x00, 0xf5, 0x21, 0x00


	//----- nvinfo : EIATTR_KPARAM_INFO
	.align		4
.L_67:
        /*0028*/ 	.byte	0x04, 0x17
        /*002a*/ 	.short	(.L_69 - .L_68)
.L_68:
        /*002c*/ 	.word	0x00000000
        /*0030*/ 	.short	0x0001
        /*0032*/ 	.short	0x0008
        /*0034*/ 	.byte	0x00, 0xf5, 0x21, 0x00


	//----- nvinfo : EIATTR_KPARAM_INFO
	.align		4
.L_69:
        /*0038*/ 	.byte	0x04, 0x17
        /*003a*/ 	.short	(.L_71 - .L_70)
.L_70:
        /*003c*/ 	.word	0x00000000
        /*0040*/ 	.short	0x0000
        /*0042*/ 	.short	0x0000
        /*0044*/ 	.byte	0x00, 0xf5, 0x21, 0x00


	//----- nvinfo : EIATTR_SPARSE_MMA_MASK
	.align		4
.L_71:
        /*0048*/ 	.byte	0x03, 0x50
        /*004a*/ 	.short	0x0000


	//----- nvinfo : EIATTR_MAXREG_COUNT
	.align		4
        /*004c*/ 	.byte	0x03, 0x1b
        /*004e*/ 	.short	0x00ff


	//----- nvinfo : EIATTR_MERCURY_ISA_VERSION
	.align		4
        /*0050*/ 	.byte	0x03, 0x5f
        /*0052*/ 	.short	0x0101


	//----- nvinfo : EIATTR_VRC_CTA_INIT_COUNT
	.align		4
        /*0054*/ 	.byte	0x02, 0x4a
	.zero		1
	.zero		1


	//----- nvinfo : EIATTR_EXIT_INSTR_OFFSETS
	.align		4
        /*0058*/ 	.byte	0x04, 0x1c
        /*005a*/ 	.short	(.L_73 - .L_72)


	//   ....[0]....
.L_72:
        /*005c*/ 	.word	0x00000070


	//   ....[1]....
        /*0060*/ 	.word	0x00000130


	//----- nvinfo : EIATTR_CBANK_PARAM_SIZE
	.align		4
.L_73:
        /*0064*/ 	.byte	0x03, 0x19
        /*0066*/ 	.short	0x001c


	//----- nvinfo : EIATTR_PARAM_CBANK
	.align		4
        /*0068*/ 	.byte	0x04, 0x0a
        /*006a*/ 	.short	(.L_75 - .L_74)
	.align		4
.L_74:
        /*006c*/ 	.word	index@(.nv.constant0._Z7vectAddPfS_S_i)
        /*0070*/ 	.short	0x0380
        /*0072*/ 	.short	0x001c


	//----- nvinfo : EIATTR_SW_WAR
	.align		4
.L_75:
        /*0074*/ 	.byte	0x04, 0x36
        /*0076*/ 	.short	(.L_77 - .L_76)
.L_76:
        /*0078*/ 	.word	0x00000008
.L_77:


//--------------------- .nv.callgraph             --------------------------
	.section	.nv.callgraph,"",@"SHT_CUDA_CALLGRAPH"
	.align	4
	.sectionentsize	8
	.align		4
        /*0000*/ 	.word	0x00000000
	.align		4
        /*0004*/ 	.word	0xffffffff
	.align		4
        /*0008*/ 	.word	0x00000000
	.align		4
        /*000c*/ 	.word	0xfffffffe
	.align		4
        /*0010*/ 	.word	0x00000000
	.align		4
        /*0014*/ 	.word	0xfffffffd
	.align		4
        /*0018*/ 	.word	0x00000000
	.align		4
        /*001c*/ 	.word	0xfffffffc


//--------------------- .text._Z8vectMul2PfS_S_iii --------------------------
	.section	.text._Z8vectMul2PfS_S_iii,"ax",@progbits
	.align	128
        .global         _Z8vectMul2PfS_S_iii
        .type           _Z8vectMul2PfS_S_iii,@function
        .size           _Z8vectMul2PfS_S_iii,(.L_x_19 - _Z8vectMul2PfS_S_iii)
        .other          _Z8vectMul2PfS_S_iii,@"STO_CUDA_ENTRY STV_DEFAULT"
_Z8vectMul2PfS_S_iii:
.text._Z8vectMul2PfS_S_iii:
[----:B------:R-:W-:Y:S01]  /*0000*/  LDC R1, c[0x0][0x37c] ;  /* 0x0000df00ff017b82 */ /* 0x000fe20000000800 */
[----:B------:R-:W0:Y:S01]  /*0010*/  LDCU UR4, c[0x0][0x398] ;  /* 0x00007300ff0477ac */ /* 0x000e220008000800 */
[----:B------:R-:W1:Y:S01]  /*0020*/  S2R R7, SR_CTAID.Y ;  /* 0x0000000000077919 */ /* 0x000e620000002600 */
[----:B------:R-:W-:Y:S02]  /*0030*/  HFMA2 R4, -RZ, RZ, 1.2841796875, -112.625 ;  /* 0x3d23d70aff047431 */ /* 0x000fe400000001ff */
[----:B------:R-:W-:Y:S01]  /*0040*/  IMAD.MOV.U32 R3, RZ, RZ, 0x41c80000 ;  /* 0x41c80000ff037424 */ /* 0x000fe200078e00ff */
[----:B------:R-:W2:Y:S01]  /*0050*/  LDCU.64 UR6, c[0x0][0x358] ;  /* 0x00006b00ff0677ac */ /* 0x000ea20008000a00 */
[----:B------:R-:W1:Y:S01]  /*0060*/  S2R R2, SR_TID.Y ;  /* 0x0000000000027919 */ /* 0x000e620000002200 */
[----:B------:R-:W3:Y:S01]  /*0070*/  S2R R8, SR_CTAID.X ;  /* 0x0000000000087919 */ /* 0x000ee20000002500 */
[----:B------:R-:W-:Y:S01]  /*0080*/  FFMA R3, R4, -R3, 1 ;  /* 0x3f80000004037423 */ /* 0x000fe20000000803 */
[----:B------:R-:W3:Y:S03]  /*0090*/  S2R R5, SR_TID.X ;  /* 0x0000000000057919 */ /* 0x000ee60000002100 */
[----:B------:R-:W-:Y:S01]  /*00a0*/  FFMA R3, R3, R4, 0.039999999105930328369 ;  /* 0x3d23d70a03037423 */ /* 0x000fe20000000004 */
[----:B0-----:R-:W-:-:S04]  /*00b0*/  I2FP.F32.S32 R0, UR4 ;  /* 0x0000000400007c45 */ /* 0x001fc80008201400 */
[----:B------:R-:W0:Y:S01]  /*00c0*/  FCHK P0, R0, 25 ;  /* 0x41c8000000007902 */ /* 0x000e220000000000 */
[----:B------:R-:W-:-:S04]  /*00d0*/  FFMA R4, R0, R3, RZ ;  /* 0x0000000300047223 */ /* 0x000fc800000000ff */
[----:B------:R-:W-:-:S04]  /*00e0*/  FFMA R6, R4, -25, R0 ;  /* 0xc1c8000004067823 */ /* 0x000fc80000000000 */
[----:B------:R-:W-:Y:S01]  /*00f0*/  FFMA R6, R3, R6, R4 ;  /* 0x0000000603067223 */ /* 0x000fe20000000004 */
[----:B-1----:R-:W-:Y:S02]  /*0100*/  IMAD R3, R7, 0x19, R2 ;  /* 0x0000001907037824 */ /* 0x002fe400078e0202 */
[----:B---3--:R-:W-:Y:S01]  /*0110*/  IMAD R4, R8, 0x19, R5 ;  /* 0x0000001908047824 */ /* 0x008fe200078e0205 */
[----:B0-2---:R-:W-:Y:S06]  /*0120*/  @!P0 BRA `(.L_x_0) ;  /* 0x00000000000c8947 */ /* 0x005fec0003800000 */
[----:B------:R-:W-:-:S07]  /*0130*/  MOV R6, 0x150 ;  /* 0x0000015000067802 */ /* 0x000fce0000000f00 */
[----:B------:R-:W-:Y:S05]  /*0140*/  CALL.REL.NOINC `($__internal_0_$__cuda_sm3x_div_rn_noftz_f32_slowpath) ;  /* 0x0000000800087944 */ /* 0x000fea0003c00000 */
[----:B------:R-:W-:-:S07]  /*0150*/  MOV R6, R0 ;  /* 0x0000000000067202 */ /* 0x000fce0000000f00 */
.L_x_0:
[----:B------:R-:W0:Y:S01]  /*0160*/  F2I.CEIL.NTZ R12, R6 ;  /* 0x00000006000c7305 */ /* 0x000e22000020b100 */
[----:B------:R-:W1:Y:S01]  /*0170*/  LDCU UR5, c[0x0][0x3a0] ;  /* 0x00007400ff0577ac */ /* 0x000e620008000800 */
[----:B------:R-:W-:Y:S01]  /*0180*/  IMAD.MOV.U32 R13, RZ, RZ, RZ ;  /* 0x000000ffff0d7224 */ /* 0x000fe200078e00ff */
[----:B0-----:R-:W-:-:S13]  /*0190*/  ISETP.GE.AND P0, PT, R12, 0x1, PT ;  /* 0x000000010c00780c */ /* 0x001fda0003f06270 */
[----:B-1----:R-:W-:Y:S05]  /*01a0*/  @!P0 BRA `(.L_x_1) ;  /* 0x0000000400cc8947 */ /* 0x002fea0003800000 */
[----:B------:R-:W0:Y:S01]  /*01b0*/  S2R R10, SR_CgaCtaId ;  /* 0x00000000000a7919 */ /* 0x000e220000008800 */
[----:B------:R-:W1:Y:S01]  /*01c0*/  LDCU.64 UR8, c[0x0][0x398] ;  /* 0x00007300ff0877ac */ /* 0x000e620008000a00 */
[----:B------:R-:W2:Y:S01]  /*01d0*/  LDC R6, c[0x0][0x398] ;  /* 0x0000e600ff067b82 */ /* 0x000ea20000000800 */
[----:B------:R-:W-:Y:S01]  /*01e0*/  MOV R0, 0x400 ;  /* 0x0000040000007802 */ /* 0x000fe20000000f00 */
[----:B------:R-:W-:Y:S01]  /*01f0*/  IMAD.MOV.U32 R13, RZ, RZ, RZ ;  /* 0x000000ffff0d7224 */ /* 0x000fe200078e00ff */
[----:B------:R-:W3:Y:S02]  /*0200*/  LDCU UR4, c[0x0][0x3a0] ;  /* 0x00007400ff0477ac */ /* 0x000ee40008000800 */
[----:B------:R-:W-:Y:S01]  /*0210*/  IADD3 R9, PT, PT, R0, 0x9c4, RZ ;  /* 0x000009c400097810 */ /* 0x000fe20007ffe0ff */
[----:B-1----:R-:W-:Y:S01]  /*0220*/  IMAD R11, R2, UR8, R5 ;  /* 0x00000008020b7c24 */ /* 0x002fe2000f8e0205 */
[----:B------:R-:W-:-:S03]  /*0230*/  ISETP.GE.AND P1, PT, R3, UR9, PT ;  /* 0x0000000903007c0c */ /* 0x000fc6000bf26270 */
[----:B------:R-:W-:Y:S01]  /*0240*/  IMAD R11, R8, 0x19, R11 ;  /* 0x00000019080b7824 */ /* 0x000fe200078e020b */
[C---:B0-----:R-:W-:Y:S02]  /*0250*/  LEA R7, R10.reuse, R0, 0x18 ;  /* 0x000000000a077211 */ /* 0x041fe400078ec0ff */
[----:B------:R-:W-:Y:S02]  /*0260*/  LEA R0, R10, R9, 0x18 ;  /* 0x000000090a007211 */ /* 0x000fe400078ec0ff */
[----:B------:R-:W-:Y:S01]  /*0270*/  IADD3 R10, PT, PT, -R12, RZ, RZ ;  /* 0x000000ff0c0a7210 */ /* 0x000fe20007ffe1ff */
[C---:B------:R-:W-:Y:S02]  /*0280*/  IMAD R8, R2.reuse, 0x64, R7 ;  /* 0x0000006402087824 */ /* 0x040fe400078e0207 */
[----:B------:R-:W-:Y:S02]  /*0290*/  IMAD R9, R5, 0x4, R0 ;  /* 0x0000000405097824 */ /* 0x000fe400078e0200 */
[----:B------:R-:W-:Y:S01]  /*02a0*/  IMAD R0, R3, UR8, R5 ;  /* 0x0000000803007c24 */ /* 0x000fe2000f8e0205 */
[----:B------:R-:W-:Y:S01]  /*02b0*/  LEA R12, R5, R8, 0x2 ;  /* 0x00000008050c7211 */ /* 0x000fe200078e10ff */
[----:B---3--:R-:W-:-:S07]  /*02c0*/  IMAD R7, R2, 0x64, R9 ;  /* 0x0000006402077824 */ /* 0x008fce00078e0209 */
.L_x_2:
[----:B------:R-:W-:Y:S01]  /*02d0*/  ISETP.GE.AND P0, PT, R4, UR4, PT ;  /* 0x0000000404007c0c */ /* 0x000fe2000bf06270 */
[----:B------:R-:W-:Y:S01]  /*02e0*/  HFMA2 R18, -RZ, RZ, 0, 0 ;  /* 0x00000000ff127431 */ /* 0x000fe200000001ff */
[-C--:B--2---:R-:W-:Y:S01]  /*02f0*/  ISETP.GE.OR P2, PT, R5, R6.reuse, P1 ;  /* 0x000000060500720c */ /* 0x084fe20000f46670 */
[----:B------:R-:W-:Y:S01]  /*0300*/  IMAD.MOV.U32 R23, RZ, RZ, RZ ;  /* 0x000000ffff177224 */ /* 0x000fe200078e00ff */
[----:B------:R-:W-:-:S11]  /*0310*/  ISETP.GE.OR P0, PT, R2, R6, P0 ;  /* 0x000000060200720c */ /* 0x000fd60000706670 */
[----:B------:R-:W0:Y:S08]  /*0320*/  @!P2 LDC.64 R16, c[0x0][0x380] ;  /* 0x0000e000ff10ab82 */ /* 0x000e300000000a00 */
[----:B------:R-:W1:Y:S01]  /*0330*/  @!P0 LDC.64 R14, c[0x0][0x388] ;  /* 0x0000e200ff0e8b82 */ /* 0x000e620000000a00 */
[----:B0-----:R-:W-:-:S05]  /*0340*/  @!P2 IMAD.WIDE.U32 R16, R0, 0x4, R16 ;  /* 0x000000040010a825 */ /* 0x001fca00078e0010 */
[----:B------:R-:W2:Y:S01]  /*0350*/  @!P2 LDG.E R23, desc[UR6][R16.64] ;  /* 0x000000061017a981 */ /* 0x000ea2000c1e1900 */
[----:B-1----:R-:W-:-:S05]  /*0360*/  @!P0 IMAD.WIDE.U32 R14, R11, 0x4, R14 ;  /* 0x000000040b0e8825 */ /* 0x002fca00078e000e */
[----:B------:R-:W3:Y:S01]  /*0370*/  @!P0 LDG.E R18, desc[UR6][R14.64] ;  /* 0x000000060e128981 */ /* 0x000ee2000c1e1900 */
[----:B------:R-:W-:-:S05]  /*0380*/  VIADD R10, R10, 0x1 ;  /* 0x000000010a0a7836 */ /* 0x000fca0000000000 */
[----:B------:R-:W-:Y:S01]  /*0390*/  ISETP.NE.AND P0, PT, R10, RZ, PT ;  /* 0x000000ff0a00720c */ /* 0x000fe20003f05270 */
[----:B------:R-:W-:Y:S01]  /*03a0*/  VIADD R2, R2, 0x19 ;  /* 0x0000001902027836 */ /* 0x000fe20000000000 */
[----:B------:R-:W-:Y:S01]  /*03b0*/  IADD3 R5, PT, PT, R5, 0x19, RZ ;  /* 0x0000001905057810 */ /* 0x000fe20007ffe0ff */
[----:B------:R-:W-:Y:S01]  /*03c0*/  IMAD R11, R6, 0x19, R11 ;  /* 0x00000019060b7824 */ /* 0x000fe200078e020b */
[----:B------:R-:W-:Y:S01]  /*03d0*/  IADD3 R0, PT, PT, R0, 0x19, RZ ;  /* 0x0000001900007810 */ /* 0x000fe20007ffe0ff */
[----:B--2---:R-:W-:Y:S04]  /*03e0*/  STS [R12], R23 ;  /* 0x000000170c007388 */ /* 0x004fe80000000800 */
[----:B---3--:R-:W-:Y:S01]  /*03f0*/  STS [R7], R18 ;  /* 0x0000001207007388 */ /* 0x008fe20000000800 */
[----:B------:R-:W-:Y:S06]  /*0400*/  BAR.SYNC.DEFER_BLOCKING 0x0 ;  /* 0x0000000000007b1d */ /* 0x000fec0000010000 */
[----:B------:R-:W-:Y:S04]  /*0410*/  LDS R26, [R8] ;  /* 0x00000000081a7984 */ /* 0x000fe80000000800 */
[----:B------:R-:W0:Y:S04]  /*0420*/  LDS R25, [R9] ;  /* 0x0000000009197984 */ /* 0x000e280000000800 */
[----:B------:R-:W-:Y:S04]  /*0430*/  LDS R28, [R8+0x4] ;  /* 0x00000400081c7984 */ /* 0x000fe80000000800 */
[----:B------:R-:W1:Y:S04]  /*0440*/  LDS R27, [R9+0x64] ;  /* 0x00006400091b7984 */ /* 0x000e680000000800 */
[----:B------:R-:W-:Y:S04]  /*0450*/  LDS R19, [R8+0x8] ;  /* 0x0000080008137984 */ /* 0x000fe80000000800 */
[----:B------:R-:W2:Y:S04]  /*0460*/  LDS R20, [R9+0xc8] ;  /* 0x0000c80009147984 */ /* 0x000ea80000000800 */
[----:B------:R-:W-:Y:S04]  /*0470*/  LDS R21, [R8+0xc] ;  /* 0x00000c0008157984 */ /* 0x000fe80000000800 */
[----:B------:R-:W3:Y:S04]  /*0480*/  LDS R22, [R9+0x12c] ;  /* 0x00012c0009167984 */ /* 0x000ee80000000800 */
[----:B------:R-:W-:Y:S04]  /*0490*/  LDS R23, [R8+0x10] ;  /* 0x0000100008177984 */ /* 0x000fe80000000800 */
[----:B------:R-:W4:Y:S04]  /*04a0*/  LDS R24, [R9+0x190] ;  /* 0x0001900009187984 */ /* 0x000f280000000800 */
[----:B------:R-:W-:Y:S04]  /*04b0*/  LDS R17, [R8+0x14] ;  /* 0x0000140008117984 */ /* 0x000fe80000000800 */
[----:B------:R-:W5:Y:S04]  /*04c0*/  LDS R18, [R9+0x1f4] ;  /* 0x0001f40009127984 */ /* 0x000f680000000800 */
[----:B------:R-:W-:Y:S04]  /*04d0*/  LDS R15, [R8+0x18] ;  /* 0x00001800080f7984 */ /* 0x000fe80000000800 */
[----:B------:R-:W5:Y:S01]  /*04e0*/  LDS R16, [R9+0x258] ;  /* 0x0002580009107984 */ /* 0x000f620000000800 */
[----:B0-----:R-:W-:-:S03]  /*04f0*/  FFMA R25, R26, R25, R13 ;  /* 0x000000191a197223 */ /* 0x001fc6000000000d */
[----:B------:R-:W-:Y:S01]  /*0500*/  LDS R13, [R8+0x1c] ;  /* 0x00001c00080d7984 */ /* 0x000fe20000000800 */
[----:B-1----:R-:W-:-:S03]  /*0510*/  FFMA R28, R28, R27, R25 ;  /* 0x0000001b1c1c7223 */ /* 0x002fc60000000019 */
[----:B------:R-:W0:Y:S01]  /*0520*/  LDS R14, [R9+0x2bc] ;  /* 0x0002bc00090e7984 */ /* 0x000e220000000800 */
[----:B--2---:R-:W-:-:S03]  /*0530*/  FFMA R28, R19, R20, R28 ;  /* 0x00000014131c7223 */ /* 0x004fc6000000001c */
[----:B------:R-:W-:Y:S04]  /*0540*/  LDS R19, [R8+0x20] ;  /* 0x0000200008137984 */ /* 0x000fe80000000800 */
[----:B------:R-:W1:Y:S01]  /*0550*/  LDS R20, [R9+0x320] ;  /* 0x0003200009147984 */ /* 0x000e620000000800 */
[----:B---3--:R-:W-:-:S03]  /*0560*/  FFMA R28, R21, R22, R28 ;  /* 0x00000016151c7223 */ /* 0x008fc6000000001c */
[----:B------:R-:W-:Y:S04]  /*0570*/  LDS R21, [R8+0x24] ;  /* 0x0000240008157984 */ /* 0x000fe80000000800 */
[----:B------:R-:W2:Y:S01]  /*0580*/  LDS R22, [R9+0x384] ;  /* 0x0003840009167984 */ /* 0x000ea20000000800 */
[----:B----4-:R-:W-:-:S03]  /*0590*/  FFMA R28, R23, R24, R28 ;  /* 0x00000018171c7223 */ /* 0x010fc6000000001c */
[----:B------:R-:W-:Y:S04]  /*05a0*/  LDS R23, [R8+0x28] ;  /* 0x0000280008177984 */ /* 0x000fe80000000800 */
[----:B------:R-:W3:Y:S01]  /*05b0*/  LDS R24, [R9+0x3e8] ;  /* 0x0003e80009187984 */ /* 0x000ee20000000800 */
[----:B-----5:R-:W-:-:S03]  /*05c0*/  FFMA R28, R17, R18, R28 ;  /* 0x00000012111c7223 */ /* 0x020fc6000000001c */
[----:B------:R-:W-:Y:S04]  /*05d0*/  LDS R17, [R8+0x2c] ;  /* 0x00002c0008117984 */ /* 0x000fe80000000800 */
[----:B------:R-:W4:Y:S01]  /*05e0*/  LDS R18, [R9+0x44c] ;  /* 0x00044c0009127984 */ /* 0x000f220000000800 */
[----:B------:R-:W-:-:S03]  /*05f0*/  FFMA R28, R15, R16, R28 ;  /* 0x000000100f1c7223 */ /* 0x000fc6000000001c */
[----:B------:R-:W-:Y:S04]  /*0600*/  LDS R15, [R8+0x30] ;  /* 0x00003000080f7984 */ /* 0x000fe80000000800 */
[----:B------:R-:W5:Y:S01]  /*0610*/  LDS R16, [R9+0x4b0] ;  /* 0x0004b00009107984 */ /* 0x000f620000000800 */
[----:B0-----:R-:W-:-:S03]  /*0620*/  FFMA R28, R13, R14, R28 ;  /* 0x0000000e0d1c7223 */ /* 0x001fc6000000001c */
[----:B------:R-:W-:Y:S04]  /*0630*/  LDS R13, [R8+0x34] ;  /* 0x00003400080d7984 */ /* 0x000fe80000000800 */
[----:B------:R-:W0:Y:S01]  /*0640*/  LDS R14, [R9+0x514] ;  /* 0x00051400090e7984 */ /* 0x000e220000000800 */
[----:B-1----:R-:W-:-:S03]  /*0650*/  FFMA R28, R19, R20, R28 ;  /* 0x00000014131c7223 */ /* 0x002fc6000000001c */
[----:B------:R-:W-:Y:S04]  /*0660*/  LDS R19, [R8+0x38] ;  /* 0x0000380008137984 */ /* 0x000fe80000000800 */
[----:B------:R-:W1:Y:S01]  /*0670*/  LDS R20, [R9+0x578] ;  /* 0x0005780009147984 */ /* 0x000e620000000800 */
[----:B--2---:R-:W-:-:S03]  /*0680*/  FFMA R28, R21, R22, R28 ;  /* 0x00000016151c7223 */ /* 0x004fc6000000001c */
[----:B------:R-:W-:Y:S04]  /*0690*/  LDS R22, [R8+0x3c] ;  /* 0x00003c0008167984 */ /* 0x000fe80000000800 */
[----:B------:R-:W2:Y:S01]  /*06a0*/  LDS R21, [R9+0x5dc] ;  /* 0x0005dc0009157984 */ /* 0x000ea20000000800 */
[----:B---3--:R-:W-:-:S03]  /*06b0*/  FFMA R28, R23, R24, R28 ;  /* 0x00000018171c7223 */ /* 0x008fc6000000001c */
[----:B------:R-:W-:Y:S04]  /*06c0*/  LDS R24, [R8+0x40] ;  /* 0x0000400008187984 */ /* 0x000fe80000000800 */
[----:B------:R-:W3:Y:S01]  /*06d0*/  LDS R23, [R9+0x640] ;  /* 0x0006400009177984 */ /* 0x000ee20000000800 */
[----:B----4-:R-:W-:-:S03]  /*06e0*/  FFMA R28, R17, R18, R28 ;  /* 0x00000012111c7223 */ /* 0x010fc6000000001c */
[----:B------:R-:W-:Y:S04]  /*06f0*/  LDS R18, [R8+0x44] ;  /* 0x0000440008127984 */ /* 0x000fe80000000800 */
[----:B------:R-:W4:Y:S01]  /*0700*/  LDS R17, [R9+0x6a4] ;  /* 0x0006a40009117984 */ /* 0x000f220000000800 */
[----:B-----5:R-:W-:-:S03]  /*0710*/  FFMA R28, R15, R16, R28 ;  /* 0x000000100f1c7223 */ /* 0x020fc6000000001c */
        /* <DEDUP_REMOVED lines=20> */
[----:B0-----:R-:W-:-:S04]  /*0860*/  FFMA R14, R14, R13, R25 ;  /* 0x0000000d0e0e7223 */ /* 0x001fc80000000019 */
[----:B-1----:R-:W-:-:S04]  /*0870*/  FFMA R14, R19, R20, R14 ;  /* 0x00000014130e7223 */ /* 0x002fc8000000000e */
[----:B--2---:R-:W-:-:S04]  /*0880*/  FFMA R14, R21, R22, R14 ;  /* 0x00000016150e7223 */ /* 0x004fc8000000000e */
[----:B---3--:R-:W-:-:S04]  /*0890*/  FFMA R14, R23, R24, R14 ;  /* 0x00000018170e7223 */ /* 0x008fc8000000000e */
[----:B----4-:R-:W-:-:S04]  /*08a0*/  FFMA R14, R17, R18, R14 ;  /* 0x00000012110e7223 */ /* 0x010fc8000000000e */
[----:B-----5:R-:W-:Y:S01]  /*08b0*/  FFMA R13, R15, R16, R14 ;  /* 0x000000100f0d7223 */ /* 0x020fe2000000000e */
[----:B------:R-:W-:Y:S06]  /*08c0*/  BAR.SYNC.DEFER_BLOCKING 0x0 ;  /* 0x0000000000007b1d */ /* 0x000fec0000010000 */
[----:B------:R-:W-:Y:S05]  /*08d0*/  @P0 BRA `(.L_x_2) ;  /* 0xfffffff8007c0947 */ /* 0x000fea000383ffff */
.L_x_1:
[----:B------:R-:W0:Y:S01]  /*08e0*/  LDCU UR8, c[0x0][0x39c] ;  /* 0x00007380ff0877ac */ /* 0x000e220008000800 */
[----:B------:R-:W-:-:S04]  /*08f0*/  ISETP.GE.AND P0, PT, R4, UR5, PT ;  /* 0x0000000504007c0c */ /* 0x000fc8000bf06270 */
[----:B0-----:R-:W-:-:S13]  /*0900*/  ISETP.GE.OR P0, PT, R3, UR8, P0 ;  /* 0x0000000803007c0c */ /* 0x001fda0008706670 */
[----:B------:R-:W-:Y:S05]  /*0910*/  @P0 EXIT ;  /* 0x000000000000094d */ /* 0x000fea0003800000 */
[----:B------:R-:W0:Y:S01]  /*0920*/  LDC.64 R6, c[0x0][0x390] ;  /* 0x0000e400ff067b82 */ /* 0x000e220000000a00 */
[----:B------:R-:W-:-:S04]  /*0930*/  IMAD R3, R3, UR5, R4 ;  /* 0x0000000503037c24 */ /* 0x000fc8000f8e0204 */
[----:B0-----:R-:W-:-:S05]  /*0940*/  IMAD.WIDE.U32 R2, R3, 0x4, R6 ;  /* 0x0000000403027825 */ /* 0x001fca00078e0006 */
[----:B------:R-:W-:Y:S01]  /*0950*/  STG.E desc[UR6][R2.64], R13 ;  /* 0x0000000d02007986 */ /* 0x000fe2000c101906 */
[----:B------:R-:W-:Y:S05]  /*0960*/  EXIT ;  /* 0x000000000000794d */ /* 0x000fea0003800000 */
        .weak           $__internal_0_$__cuda_sm3x_div_rn_noftz_f32_slowpath
        .type           $__internal_0_$__cuda_sm3x_div_rn_noftz_f32_slowpath,@function
        .size           $__internal_0_$__cuda_sm3x_div_rn_noftz_f32_slowpath,(.L_x_19 - $__internal_0_$__cuda_sm3x_div_rn_noftz_f32_slowpath)
$__internal_0_$__cuda_sm3x_div_rn_noftz_f32_slowpath:
[----:B------:R-:W-:Y:S02]  /*0970*/  SHF.R.U32.HI R7, RZ, 0x17, R0 ;  /* 0x00000017ff077819 */ /* 0x000fe40000011600 */
[----:B------:R-:W-:Y:S02]  /*0980*/  MOV R9, R0 ;  /* 0x0000000000097202 */ /* 0x000fe40000000f00 */
[----:B------:R-:W-:-:S05]  /*0990*/  LOP3.LUT R7, R7, 0xff, RZ, 0xc0, !PT ;  /* 0x000000ff07077812 */ /* 0x000fca00078ec0ff */
[----:B------:R-:W-:-:S05]  /*09a0*/  VIADD R11, R7, 0xffffffff ;  /* 0xffffffff070b7836 */ /* 0x000fca0000000000 */
[----:B------:R-:W-:-:S13]  /*09b0*/  ISETP.GT.U32.OR P0, PT, R11, 0xfd, !PT ;  /* 0x000000fd0b00780c */ /* 0x000fda0007f04470 */
[----:B------:R-:W-:Y:S01]  /*09c0*/  @!P0 IMAD.MOV.U32 R10, RZ, RZ, RZ ;  /* 0x000000ffff0a8224 */ /* 0x000fe200078e00ff */
[----:B------:R-:W-:Y:S06]  /*09d0*/  @!P0 BRA `(.L_x_3) ;  /* 0x00000000003c8947 */ /* 0x000fec0003800000 */
[----:B------:R-:W-:-:S13]  /*09e0*/  FSETP.GTU.FTZ.AND P0, PT, |R0|, +INF , PT ;  /* 0x7f8000000000780b */ /* 0x000fda0003f1c200 */
[----:B------:R-:W-:Y:S05]  /*09f0*/  @P0 BRA `(.L_x_4) ;  /* 0x0000000400280947 */ /* 0x000fea0003800000 */
[----:B------:R-:W-:-:S05]  /*0a00*/  HFMA2 R10, -RZ, RZ, 2.890625, 0 ;  /* 0x41c80000ff0a7431 */ /* 0x000fca00000001ff */
[----:B------:R-:W-:-:S13]  /*0a10*/  LOP3.LUT P0, RZ, R10, 0x7fffffff, R9, 0xc8, !PT ;  /* 0x7fffffff0aff7812 */ /* 0x000fda000780c809 */
[----:B------:R-:W-:Y:S05]  /*0a20*/  @!P0 BRA `(.L_x_5) ;  /* 0x0000000400148947 */ /* 0x000fea0003800000 */
[----:B------:R-:W-:-:S13]  /*0a30*/  LOP3.LUT P0, RZ, R9, 0x7fffffff, RZ, 0xc0, !PT ;  /* 0x7fffffff09ff7812 */ /* 0x000fda000780c0ff */
[----:B------:R-:W-:Y:S05]  /*0a40*/  @!P0 BRA `(.L_x_6) ;  /* 0x0000000400048947 */ /* 0x000fea0003800000 */
[----:B------:R-:W-:Y:S02]  /*0a50*/  FSETP.NEU.FTZ.AND P0, PT, |R0|, +INF , PT ;  /* 0x7f8000000000780b */ /* 0x000fe40003f1d200 */
[----:B------:R-:W-:-:S04]  /*0a60*/  LOP3.LUT P1, RZ, R10, 0x7fffffff, RZ, 0xc0, !PT ;  /* 0x7fffffff0aff7812 */ /* 0x000fc8000782c0ff */
[----:B------:R-:W-:-:S13]  /*0a70*/  PLOP3.LUT P0, PT, P0, P1, PT, 0x2f, 0xf2 ;  /* 0x0000000000f2781c */ /* 0x000fda0000702577 */
[----:B------:R-:W-:Y:S05]  /*0a80*/  @P0 BRA `(.L_x_7) ;  /* 0x0000000000e80947 */ /* 0x000fea0003800000 */
[----:B------:R-:W-:-:S13]  /*0a90*/  ISETP.GE.AND P0, PT, R11, RZ, PT ;  /* 0x000000ff0b00720c */ /* 0x000fda0003f06270 */
[----:B------:R-:W-:Y:S01]  /*0aa0*/  @P0 MOV R10, RZ ;  /* 0x000000ff000a0202 */ /* 0x000fe20000000f00 */
[----:B------:R-:W-:Y:S01]  /*0ab0*/  @!P0 FFMA R9, R0, 1.84467440737095516160e+19, RZ ;  /* 0x5f80000000098823 */ /* 0x000fe200000000ff */
[----:B------:R-:W-:-:S07]  /*0ac0*/  @!P0 IMAD.MOV.U32 R10, RZ, RZ, -0x40 ;  /* 0xffffffc0ff0a8424 */ /* 0x000fce00078e00ff */
.L_x_3:
[----:B------:R-:W-:Y:S01]  /*0ad0*/  UMOV UR4, 0x41c80000 ;  /* 0x41c8000000047882 */ /* 0x000fe20000000000 */
[----:B------:R-:W-:Y:S01]  /*0ae0*/  IADD3 R7, PT, PT, R7, -0x7f, RZ ;  /* 0xffffff8107077810 */ /* 0x000fe20007ffe0ff */
[----:B------:R-:W-:-:S03]  /*0af0*/  UIADD3 UR4, UPT, UPT, UR4, -0x2000000, URZ ;  /* 0xfe00000004047890 */ /* 0x000fc6000fffe0ff */
[----:B------:R-:W-:Y:S01]  /*0b00*/  IADD3 R10, PT, PT, R10, -0x4, R7 ;  /* 0xfffffffc0a0a7810 */ /* 0x000fe20007ffe007 */
[----:B------:R-:W-:Y:S02]  /*0b10*/  IMAD R0, R7, -0x800000, R9 ;  /* 0xff80000007007824 */ /* 0x000fe400078e0209 */
[----:B------:R-:W-:-:S03]  /*0b20*/  FADD.FTZ R13, -RZ, -UR4 ;  /* 0x80000004ff0d7e21 */ /* 0x000fc60008010100 */
[----:B------:R-:W0:Y:S02]  /*0b30*/  MUFU.RCP R11, UR4 ;  /* 0x00000004000b7d08 */ /* 0x000e240008001000 */
[----:B0-----:R-:W-:-:S04]  /*0b40*/  FFMA R12, R11, R13, 1 ;  /* 0x3f8000000b0c7423 */ /* 0x001fc8000000000d */
[----:B------:R-:W-:-:S04]  /*0b50*/  FFMA R11, R11, R12, R11 ;  /* 0x0000000c0b0b7223 */ /* 0x000fc8000000000b */
[----:B------:R-:W-:-:S04]  /*0b60*/  FFMA R12, R0, R11, RZ ;  /* 0x0000000b000c7223 */ /* 0x000fc800000000ff */
[----:B------:R-:W-:-:S04]  /*0b70*/  FFMA R9, R13, R12, R0 ;  /* 0x0000000c0d097223 */ /* 0x000fc80000000000 */
[----:B------:R-:W-:-:S04]  /*0b80*/  FFMA R12, R11, R9, R12 ;  /* 0x000000090b0c7223 */ /* 0x000fc8000000000c */
[----:B------:R-:W-:-:S04]  /*0b90*/  FFMA R13, R13, R12, R0 ;  /* 0x0000000c0d0d7223 */ /* 0x000fc80000000000 */
[----:B------:R-:W-:-:S05]  /*0ba0*/  FFMA R0, R11, R13, R12 ;  /* 0x0000000d0b007223 */ /* 0x000fca000000000c */
[----:B------:R-:W-:-:S04]  /*0bb0*/  SHF.R.U32.HI R9, RZ, 0x17, R0 ;  /* 0x00000017ff097819 */ /* 0x000fc80000011600 */
[----:B------:R-:W-:-:S04]  /*0bc0*/  LOP3.LUT R9, R9, 0xff, RZ, 0xc0, !PT ;  /* 0x000000ff09097812 */ /* 0x000fc800078ec0ff */
[----:B------:R-:W-:-:S05]  /*0bd0*/  IADD3 R14, PT, PT, R9, R10, RZ ;  /* 0x0000000a090e7210 */ /* 0x000fca0007ffe0ff */
[----:B------:R-:W-:-:S05]  /*0be0*/  VIADD R7, R14, 0xffffffff ;  /* 0xffffffff0e077836 */ /* 0x000fca0000000000 */
[----:B------:R-:W-:-:S13]  /*0bf0*/  ISETP.GE.U32.AND P0, PT, R7, 0xfe, PT ;  /* 0x000000fe0700780c */ /* 0x000fda0003f06070 */
[----:B------:R-:W-:Y:S05]  /*0c00*/  @!P0 BRA `(.L_x_8) ;  /* 0x0000000000808947 */ /* 0x000fea0003800000 */
[----:B------:R-:W-:-:S13]  /*0c10*/  ISETP.GT.AND P0, PT, R14, 0xfe, PT ;  /* 0x000000fe0e00780c */ /* 0x000fda0003f04270 */
[----:B------:R-:W-:Y:S05]  /*0c20*/  @P0 BRA `(.L_x_9) ;  /* 0x00000000006c0947 */ /* 0x000fea0003800000 */
[----:B------:R-:W-:-:S13]  /*0c30*/  ISETP.GE.AND P0, PT, R14, 0x1, PT ;  /* 0x000000010e00780c */ /* 0x000fda0003f06270 */
[----:B------:R-:W-:Y:S05]  /*0c40*/  @P0 BRA `(.L_x_10) ;  /* 0x0000000000980947 */ /* 0x000fea0003800000 */
[----:B------:R-:W-:Y:S02]  /*0c50*/  ISETP.GE.AND P0, PT, R14, -0x18, PT ;  /* 0xffffffe80e00780c */ /* 0x000fe40003f06270 */
[----:B------:R-:W-:-:S11]  /*0c60*/  LOP3.LUT R0, R0, 0x80000000, RZ, 0xc0, !PT ;  /* 0x8000000000007812 */ /* 0x000fd600078ec0ff */
[----:B------:R-:W-:Y:S05]  /*0c70*/  @!P0 BRA `(.L_x_10) ;  /* 0x00000000008c8947 */ /* 0x000fea0003800000 */
[CCC-:B------:R-:W-:Y:S01]  /*0c80*/  FFMA.RZ R7, R11.reuse, R13.reuse, R12.reuse ;  /* 0x0000000d0b077223 */ /* 0x1c0fe2000000c00c */
[-CC-:B------:R-:W-:Y:S01]  /*0c90*/  FFMA.RM R10, R11, R13.reuse, R12.reuse ;  /* 0x0000000d0b0a7223 */ /* 0x180fe2000000400c */
[C---:B------:R-:W-:Y:S02]  /*0ca0*/  ISETP.NE.AND P2, PT, R14.reuse, RZ, PT ;  /* 0x000000ff0e00720c */ /* 0x040fe40003f45270 */
[C---:B------:R-:W-:Y:S02]  /*0cb0*/  ISETP.NE.AND P1, PT, R14.reuse, RZ, PT ;  /* 0x000000ff0e00720c */ /* 0x040fe40003f25270 */
[----:B------:R-:W-:Y:S01]  /*0cc0*/  LOP3.LUT R9, R7, 0x7fffff, RZ, 0xc0, !PT ;  /* 0x007fffff07097812 */ /* 0x000fe200078ec0ff */
[----:B------:R-:W-:Y:S01]  /*0cd0*/  FFMA.RP R7, R11, R13, R12 ;  /* 0x0000000d0b077223 */ /* 0x000fe2000000800c */
[----:B------:R-:W-:Y:S02]  /*0ce0*/  IADD3 R12, PT, PT, R14, 0x20, RZ ;  /* 0x000000200e0c7810 */ /* 0x000fe40007ffe0ff */
[----:B------:R-:W-:-:S02]  /*0cf0*/  LOP3.LUT R9, R9, 0x800000, RZ, 0xfc, !PT ;  /* 0x0080000009097812 */ /* 0x000fc400078efcff */
[----:B------:R-:W-:Y:S02]  /*0d00*/  IADD3 R11, PT, PT, -R14, RZ, RZ ;  /* 0x000000ff0e0b7210 */ /* 0x000fe40007ffe1ff */
[----:B------:R-:W-:Y:S02]  /*0d10*/  SHF.L.U32 R12, R9, R12, RZ ;  /* 0x0000000c090c7219 */ /* 0x000fe400000006ff */
[----:B------:R-:W-:Y:S02]  /*0d20*/  FSETP.NEU.FTZ.AND P0, PT, R7, R10, PT ;  /* 0x0000000a0700720b */ /* 0x000fe40003f1d000 */
[----:B------:R-:W-:Y:S02]  /*0d30*/  SEL R10, R11, RZ, P2 ;  /* 0x000000ff0b0a7207 */ /* 0x000fe40001000000 */
[----:B------:R-:W-:Y:S02]  /*0d40*/  ISETP.NE.AND P1, PT, R12, RZ, P1 ;  /* 0x000000ff0c00720c */ /* 0x000fe40000f25270 */
[----:B------:R-:W-:-:S02]  /*0d50*/  SHF.R.U32.HI R10, RZ, R10, R9 ;  /* 0x0000000aff0a7219 */ /* 0x000fc40000011609 */
[----:B------:R-:W-:Y:S02]  /*0d60*/  PLOP3.LUT P0, PT, P0, P1, PT, 0xf8, 0x8f ;  /* 0x00000000008f781c */ /* 0x000fe40000703f70 */
[----:B------:R-:W-:Y:S02]  /*0d70*/  SHF.R.U32.HI R12, RZ, 0x1, R10 ;  /* 0x00000001ff0c7819 */ /* 0x000fe4000001160a */
[----:B------:R-:W-:-:S04]  /*0d80*/  SEL R7, RZ, 0x1, !P0 ;  /* 0x00000001ff077807 */ /* 0x000fc80004000000 */
[----:B------:R-:W-:-:S04]  /*0d90*/  LOP3.LUT R7, R7, 0x1, R12, 0xf8, !PT ;  /* 0x0000000107077812 */ /* 0x000fc800078ef80c */
[----:B------:R-:W-:-:S05]  /*0da0*/  LOP3.LUT R7, R7, R10, RZ, 0xc0, !PT ;  /* 0x0000000a07077212 */ /* 0x000fca00078ec0ff */
[----:B------:R-:W-:-:S05]  /*0db0*/  IMAD.IADD R7, R12, 0x1, R7 ;  /* 0x000000010c077824 */ /* 0x000fca00078e0207 */
[----:B------:R-:W-:Y:S01]  /*0dc0*/  LOP3.LUT R0, R7, R0, RZ, 0xfc, !PT ;  /* 0x0000000007007212 */ /* 0x000fe200078efcff */
[----:B------:R-:W-:Y:S06]  /*0dd0*/  BRA `(.L_x_10) ;  /* 0x0000000000347947 */ /* 0x000fec0003800000 */
.L_x_9:
[----:B------:R-:W-:-:S04]  /*0de0*/  LOP3.LUT R0, R0, 0x80000000, RZ, 0xc0, !PT ;  /* 0x8000000000007812 */ /* 0x000fc800078ec0ff */
[----:B------:R-:W-:Y:S01]  /*0df0*/  LOP3.LUT R0, R0, 0x7f800000, RZ, 0xfc, !PT ;  /* 0x7f80000000007812 */ /* 0x000fe200078efcff */
[----:B------:R-:W-:Y:S06]  /*0e00*/  BRA `(.L_x_10) ;  /* 0x0000000000287947 */ /* 0x000fec0003800000 */
.L_x_8:
[----:B------:R-:W-:Y:S01]  /*0e10*/  LEA R0, R10, R0, 0x17 ;  /* 0x000000000a007211 */ /* 0x000fe200078eb8ff */
[----:B------:R-:W-:Y:S06]  /*0e20*/  BRA `(.L_x_10) ;  /* 0x0000000000207947 */ /* 0x000fec0003800000 */
.L_x_7:
[----:B------:R-:W-:-:S04]  /*0e30*/  LOP3.LUT R0, R10, 0x80000000, R9, 0x48, !PT ;  /* 0x800000000a007812 */ /* 0x000fc800078e4809 */
[----:B------:R-:W-:Y:S01]  /*0e40*/  LOP3.LUT R0, R0, 0x7f800000, RZ, 0xfc, !PT ;  /* 0x7f80000000007812 */ /* 0x000fe200078efcff */
[----:B------:R-:W-:Y:S06]  /*0e50*/  BRA `(.L_x_10) ;  /* 0x0000000000147947 */ /* 0x000fec0003800000 */
.L_x_6:
[----:B------:R-:W-:Y:S01]  /*0e60*/  LOP3.LUT R0, R10, 0x80000000, R9, 0x48, !PT ;  /* 0x800000000a007812 */ /* 0x000fe200078e4809 */
[----:B------:R-:W-:Y:S06]  /*0e70*/  BRA `(.L_x_10) ;  /* 0x00000000000c7947 */ /* 0x000fec0003800000 */
.L_x_5:
[----:B------:R-:W0:Y:S01]  /*0e80*/  MUFU.RSQ R0, -QNAN ;  /* 0xffc0000000007908 */ /* 0x000e220000001400 */
[----:B------:R-:W-:Y:S05]  /*0e90*/  BRA `(.L_x_10) ;  /* 0x0000000000047947 */ /* 0x000fea0003800000 */
.L_x_4:
[----:B------:R-:W-:-:S07]  /*0ea0*/  FADD.FTZ R0, R0, 25 ;  /* 0x41c8000000007421 */ /* 0x000fce0000010000 */
.L_x_10:
[----:B------:R-:W-:-:S04]  /*0eb0*/  HFMA2 R7, -RZ, RZ, 0, 0 ;  /* 0x00000000ff077431 */ /* 0x000fc800000001ff */
[----:B0-----:R-:W-:Y:S05]  /*0ec0*/  RET.REL.NODEC R6 `(_Z8vectMul2PfS_S_iii) ;  /* 0xfffffff0064c7950 */ /* 0x001fea0003c3ffff */
.L_x_11:
[----:B------:R-:W-:-:S00]  /*0ed0*/  BRA `(.L_x_11) ;  /* 0xfffffffc00fc7947 */ /* 0x000fc0000383ffff */
[----:B------:R-:W-:-:S00]  /*0ee0*/  NOP ;  /* 0x0000000000007918 */ /* 0x000fc00000000000 */
        /* <DEDUP_REMOVED lines=9> */
.L_x_19:


//--------------------- .text._Z7vectMulPfS_S_iii --------------------------
	.section	.text._Z7vectMulPfS_S_iii,"ax",@progbits
	.align	128
        .global         _Z7vectMulPfS_S_iii
        .type           _Z7vectMulPfS_S_iii,@function
        .size           _Z7vectMulPfS_S_iii,(.L_x_21 - _Z7vectMulPfS_S_iii)
        .other          _Z7vectMulPfS_S_iii,@"STO_CUDA_ENTRY STV_DEFAULT"
_Z7vectMulPfS_S_iii:
.text._Z7vectMulPfS_S_iii:
[----:B------:R-:W-:Y:S01]  /*0000*/  LDC R1, c[0x0][0x37c] ;  /* 0x0000df00ff017b82 */ /* 0x000fe20000000800 */
[----:B------:R-:W0:Y:S01]  /*0010*/  S2R R17, SR_TID.Y ;  /* 0x0000000000117919 */ /* 0x000e220000002200 */
[----:B------:R-:W1:Y:S06]  /*0020*/  LDCU UR4, c[0x0][0x360] ;  /* 0x00006c00ff0477ac */ /* 0x000e6c0008000800 */
[----:B------:R-:W2:Y:S01]  /*0030*/  LDC.64 R4, c[0x0][0x398] ;  /* 0x0000e600ff047b82 */ /* 0x000ea20000000a00 */
[----:B------:R-:W0:Y:S01]  /*0040*/  S2R R0, SR_CTAID.Y ;  /* 0x0000000000007919 */ /* 0x000e220000002600 */
[----:B------:R-:W0:Y:S01]  /*0050*/  LDCU UR5, c[0x0][0x364] ;  /* 0x00006c80ff0577ac */ /* 0x000e220008000800 */
[----:B------:R-:W1:Y:S01]  /*0060*/  S2R R2, SR_TID.X ;  /* 0x0000000000027919 */ /* 0x000e620000002100 */
[----:B------:R-:W1:Y:S01]  /*0070*/  S2R R3, SR_CTAID.X ;  /* 0x0000000000037919 */ /* 0x000e620000002500 */
[----:B0-----:R-:W-:-:S05]  /*0080*/  IMAD R17, R0, UR5, R17 ;  /* 0x0000000500117c24 */ /* 0x001fca000f8e0211 */
[----:B--2---:R-:W-:Y:S01]  /*0090*/  ISETP.GE.AND P0, PT, R17, R4, PT ;  /* 0x000000041100720c */ /* 0x004fe20003f06270 */
[----:B-1----:R-:W-:-:S05]  /*00a0*/  IMAD R2, R3, UR4, R2 ;  /* 0x0000000403027c24 */ /* 0x002fca000f8e0202 */
[----:B------:R-:W-:-:S13]  /*00b0*/  ISETP.GE.OR P0, PT, R2, R5, P0 ;  /* 0x000000050200720c */ /* 0x000fda0000706670 */
[----:B------:R-:W-:Y:S05]  /*00c0*/  @P0 EXIT ;  /* 0x000000000000094d */ /* 0x000fea0003800000 */
[----:B------:R-:W0:Y:S01]  /*00d0*/  LDCU UR8, c[0x0][0x3a0] ;  /* 0x00007400ff0877ac */ /* 0x000e220008000800 */
[----:B------:R-:W-:Y:S01]  /*00e0*/  IMAD.MOV.U32 R9, RZ, RZ, RZ ;  /* 0x000000ffff097224 */ /* 0x000fe200078e00ff */
[----:B------:R-:W1:Y:S01]  /*00f0*/  LDCU.64 UR10, c[0x0][0x358] ;  /* 0x00006b00ff0a77ac */ /* 0x000e620008000a00 */
[----:B0-----:R-:W-:-:S09]  /*0100*/  UISETP.NE.AND UP0, UPT, UR8, URZ, UPT ;  /* 0x000000ff0800728c */ /* 0x001fd2000bf05270 */
[----:B-1----:R-:W-:Y:S05]  /*0110*/  BRA.U !UP0, `(.L_x_12) ;  /* 0x00000009087c7547 */ /* 0x002fea000b800000 */
[----:B------:R-:W-:Y:S02]  /*0120*/  UISETP.GE.U32.AND UP0, UPT, UR8, 0x8, UPT ;  /* 0x000000080800788c */ /* 0x000fe4000bf06070 */
[----:B------:R-:W-:Y:S01]  /*0130*/  IMAD R0, R17, UR8, RZ ;  /* 0x0000000811007c24 */ /* 0x000fe2000f8e02ff */
[----:B------:R-:W-:Y:S01]  /*0140*/  SHF.R.S32.HI R4, RZ, 0x1f, R5 ;  /* 0x0000001fff047819 */ /* 0x000fe20000011405 */
[----:B------:R-:W-:Y:S01]  /*0150*/  IMAD.MOV.U32 R9, RZ, RZ, RZ ;  /* 0x000000ffff097224 */ /* 0x000fe200078e00ff */
[----:B------:R-:W-:Y:S01]  /*0160*/  SHF.R.S32.HI R3, RZ, 0x1f, R2 ;  /* 0x0000001fff037819 */ /* 0x000fe20000011402 */
[----:B------:R-:W-:Y:S01]  /*0170*/  UMOV UR4, URZ ;  /* 0x000000ff00047c82 */ /* 0x000fe20008000000 */
[----:B------:R-:W-:Y:S01]  /*0180*/  SHF.R.S32.HI R23, RZ, 0x1f, R0 ;  /* 0x0000001fff177819 */ /* 0x000fe20000011400 */
[----:B------:R-:W-:Y:S01]  /*0190*/  ULOP3.LUT UP1, URZ, UR8, 0x7, URZ, 0xc0, !UPT ;  /* 0x0000000708ff7892 */ /* 0x000fe2000f82c0ff */
[----:B------:R-:W-:Y:S01]  /*01a0*/  UMOV UR5, URZ ;  /* 0x000000ff00057c82 */ /* 0x000fe20008000000 */
[----:B------:R-:W-:Y:S09]  /*01b0*/  BRA.U !UP0, `(.L_x_13) ;  /* 0x0000000108fc7547 */ /* 0x000ff2000b800000 */
[----:B------:R-:W0:Y:S01]  /*01c0*/  LDCU.64 UR4, c[0x0][0x380] ;  /* 0x00007000ff0477ac */ /* 0x000e220008000a00 */
[C-C-:B------:R-:W-:Y:S01]  /*01d0*/  SHF.L.U64.HI R16, R5.reuse, 0x5, R4.reuse ;  /* 0x0000000505107819 */ /* 0x140fe20000010204 */
[----:B------:R-:W-:Y:S01]  /*01e0*/  IMAD.MOV.U32 R9, RZ, RZ, RZ ;  /* 0x000000ffff097224 */ /* 0x000fe200078e00ff */
[C---:B------:R-:W-:Y:S01]  /*01f0*/  SHF.L.U64.HI R25, R5.reuse, 0x2, R4 ;  /* 0x0000000205197819 */ /* 0x040fe20000010204 */
[----:B------:R-:W-:Y:S01]  /*0200*/  IMAD.SHL.U32 R27, R5, 0x4, RZ ;  /* 0x00000004051b7824 */ /* 0x000fe200078e00ff */
[----:B0-----:R-:W-:Y:S02]  /*0210*/  LEA R8, P1, R0, UR4, 0x2 ;  /* 0x0000000400087c11 */ /* 0x001fe4000f8210ff */
[----:B------:R-:W-:Y:S01]  /*0220*/  LEA R20, P0, R2, UR4, 0x2 ;  /* 0x0000000402147c11 */ /* 0x000fe2000f8010ff */
[----:B------:R-:W-:Y:S01]  /*0230*/  ULOP3.LUT UR4, UR8, 0xfffffff8, URZ, 0xc0, !UPT ;  /* 0xfffffff808047892 */ /* 0x000fe2000f8ec0ff */
[----:B------:R-:W-:Y:S02]  /*0240*/  LEA.HI.X R7, R0, UR5, R23, 0x2, P1 ;  /* 0x0000000500077c11 */ /* 0x000fe400088f1417 */
[----:B------:R-:W-:Y:S01]  /*0250*/  LEA.HI.X R21, R2, UR5, R3, 0x2, P0 ;  /* 0x0000000502157c11 */ /* 0x000fe200080f1403 */
[----:B------:R-:W-:Y:S01]  /*0260*/  USHF.R.S32.HI UR5, URZ, 0x1f, UR8 ;  /* 0x0000001fff057899 */ /* 0x000fe20008011408 */
[----:B------:R-:W-:-:S02]  /*0270*/  IADD3 R8, P0, PT, R8, 0x10, RZ ;  /* 0x0000001008087810 */ /* 0x000fc40007f1e0ff */
[----:B------:R-:W-:Y:S02]  /*0280*/  UMOV UR6, UR4 ;  /* 0x0000000400067c82 */ /* 0x000fe40008000000 */
[----:B------:R-:W-:Y:S02]  /*0290*/  IADD3.X R7, PT, PT, RZ, R7, RZ, P0, !PT ;  /* 0x00000007ff077210 */ /* 0x000fe400007fe4ff */
[----:B------:R-:W-:-:S07]  /*02a0*/  UMOV UR7, UR5 ;  /* 0x0000000500077c82 */ /* 0x000fce0008000000 */
.L_x_14:
[----:B------:R-:W-:Y:S01]  /*02b0*/  IMAD.MOV.U32 R6, RZ, RZ, R8 ;  /* 0x000000ffff067224 */ /* 0x000fe200078e0008 */
[-C--:B------:R-:W-:Y:S01]  /*02c0*/  IADD3 R10, P0, PT, R20, R27.reuse, RZ ;  /* 0x0000001b140a7210 */ /* 0x080fe20007f1e0ff */
[----:B------:R-:W2:Y:S04]  /*02d0*/  LDG.E R26, desc[UR10][R20.64] ;  /* 0x0000000a141a7981 */ /* 0x000ea8000c1e1900 */
[----:B------:R-:W2:Y:S01]  /*02e0*/  LDG.E R24, desc[UR10][R6.64+-0x10] ;  /* 0xfffff00a06187981 */ /* 0x000ea2000c1e1900 */
[--C-:B------:R-:W-:Y:S01]  /*02f0*/  IMAD.X R11, R21, 0x1, R25.reuse, P0 ;  /* 0x00000001150b7824 */ /* 0x100fe200000e0619 */
[----:B------:R-:W-:Y:S02]  /*0300*/  IADD3 R12, P0, PT, R10, R27, RZ ;  /* 0x0000001b0a0c7210 */ /* 0x000fe40007f1e0ff */
[----:B------:R-:W3:Y:S04]  /*0310*/  LDG.E R29, desc[UR10][R6.64+-0xc] ;  /* 0xfffff40a061d7981 */ /* 0x000ee8000c1e1900 */
[----:B------:R0:W3:Y:S01]  /*0320*/  LDG.E R22, desc[UR10][R10.64] ;  /* 0x0000000a0a167981 */ /* 0x0000e2000c1e1900 */
[----:B------:R-:W-:-:S03]  /*0330*/  IMAD.X R13, R11, 0x1, R25, P0 ;  /* 0x000000010b0d7824 */ /* 0x000fc600000e0619 */
[----:B------:R-:W4:Y:S04]  /*0340*/  LDG.E R14, desc[UR10][R6.64+-0x8] ;  /* 0xfffff80a060e7981 */ /* 0x000f28000c1e1900 */
[----:B------:R1:W4:Y:S01]  /*0350*/  LDG.E R15, desc[UR10][R12.64] ;  /* 0x0000000a0c0f7981 */ /* 0x000322000c1e1900 */
[----:B------:R-:W-:-:S04]  /*0360*/  IADD3 R18, P0, PT, R12, R27, RZ ;  /* 0x0000001b0c127210 */ /* 0x000fc80007f1e0ff */
[----:B------:R-:W-:Y:S02]  /*0370*/  IADD3.X R19, PT, PT, R13, R25, RZ, P0, !PT ;  /* 0x000000190d137210 */ /* 0x000fe400007fe4ff */
[----:B------:R-:W-:-:S03]  /*0380*/  IADD3 R8, P0, PT, R18, R27, RZ ;  /* 0x0000001b12087210 */ /* 0x000fc60007f1e0ff */
[----:B------:R-:W5:Y:S01]  /*0390*/  LDG.E R18, desc[UR10][R18.64] ;  /* 0x0000000a12127981 */ /* 0x000f62000c1e1900 */
[----:B--2---:R-:W-:Y:S01]  /*03a0*/  FFMA R24, R24, R26, R9 ;  /* 0x0000001a18187223 */ /* 0x004fe20000000009 */
[--C-:B------:R-:W-:Y:S01]  /*03b0*/  IMAD.X R9, R19, 0x1, R25.reuse, P0 ;  /* 0x0000000113097824 */ /* 0x100fe200000e0619 */
[-C--:B0-----:R-:W-:Y:S01]  /*03c0*/  IADD3 R10, P0, PT, R8, R27.reuse, RZ ;  /* 0x0000001b080a7210 */ /* 0x081fe20007f1e0ff */
[----:B------:R-:W2:Y:S04]  /*03d0*/  LDG.E R19, desc[UR10][R6.64+0x4] ;  /* 0x0000040a06137981 */ /* 0x000ea8000c1e1900 */
[--C-:B------:R-:W-:Y:S02]  /*03e0*/  IMAD.X R11, R9, 0x1, R25.reuse, P0 ;  /* 0x00000001090b7824 */ /* 0x100fe400000e0619 */
[----:B---3--:R-:W-:Y:S01]  /*03f0*/  FFMA R22, R29, R22, R24 ;  /* 0x000000161d167223 */ /* 0x008fe20000000018 */
[----:B-1----:R-:W-:Y:S01]  /*0400*/  IADD3 R12, P0, PT, R10, R27, RZ ;  /* 0x0000001b0a0c7210 */ /* 0x002fe20007f1e0ff */
[----:B------:R-:W5:Y:S04]  /*0410*/  LDG.E R29, desc[UR10][R6.64+-0x4] ;  /* 0xfffffc0a061d7981 */ /* 0x000f68000c1e1900 */
[----:B------:R-:W3:Y:S01]  /*0420*/  LDG.E R8, desc[UR10][R8.64] ;  /* 0x0000000a08087981 */ /* 0x000ee2000c1e1900 */
[----:B------:R-:W-:-:S02]  /*0430*/  IMAD.X R13, R11, 0x1, R25, P0 ;  /* 0x000000010b0d7824 */ /* 0x000fc400000e0619 */
[----:B----4-:R-:W-:Y:S01]  /*0440*/  FFMA R22, R14, R15, R22 ;  /* 0x0000000f0e167223 */ /* 0x010fe20000000016 */
[----:B------:R-:W3:Y:S01]  /*0450*/  LDG.E R24, desc[UR10][R6.64] ;  /* 0x0000000a06187981 */ /* 0x000ee2000c1e1900 */
[----:B------:R-:W-:-:S03]  /*0460*/  IADD3 R14, P0, PT, R12, R27, RZ ;  /* 0x0000001b0c0e7210 */ /* 0x000fc60007f1e0ff */
[----:B------:R-:W2:Y:S01]  /*0470*/  LDG.E R10, desc[UR10][R10.64] ;  /* 0x0000000a0a0a7981 */ /* 0x000ea2000c1e1900 */
[----:B------:R-:W-:-:S03]  /*0480*/  IADD3.X R15, PT, PT, R13, R25, RZ, P0, !PT ;  /* 0x000000190d0f7210 */ /* 0x000fc600007fe4ff */
[----:B------:R-:W4:Y:S04]  /*0490*/  LDG.E R12, desc[UR10][R12.64] ;  /* 0x0000000a0c0c7981 */ /* 0x000f28000c1e1900 */
[----:B------:R-:W4:Y:S04]  /*04a0*/  LDG.E R26, desc[UR10][R6.64+0x8] ;  /* 0x0000080a061a7981 */ /* 0x000f28000c1e1900 */
[----:B------:R-:W4:Y:S04]  /*04b0*/  LDG.E R14, desc[UR10][R14.64] ;  /* 0x0000000a0e0e7981 */ /* 0x000f28000c1e1900 */
[----:B------:R0:W4:Y:S01]  /*04c0*/  LDG.E R9, desc[UR10][R6.64+0xc] ;  /* 0x00000c0a06097981 */ /* 0x000122000c1e1900 */
[----:B------:R-:W-:-:S04]  /*04d0*/  UIADD3 UR6, UP0, UPT, UR6, -0x8, URZ ;  /* 0xfffffff806067890 */ /* 0x000fc8000ff1e0ff */
[----:B------:R-:W-:Y:S02]  /*04e0*/  UIADD3.X UR7, UPT, UPT, UR7, -0x1, URZ, UP0, !UPT ;  /* 0xffffffff07077890 */ /* 0x000fe400087fe4ff */
[----:B------:R-:W-:-:S04]  /*04f0*/  UISETP.NE.U32.AND UP0, UPT, UR6, URZ, UPT ;  /* 0x000000ff0600728c */ /* 0x000fc8000bf05070 */
[----:B------:R-:W-:Y:S01]  /*0500*/  UISETP.NE.AND.EX UP0, UPT, UR7, URZ, UPT, UP0 ;  /* 0x000000ff0700728c */ /* 0x000fe2000bf05300 */
[----:B------:R-:W-:-:S05]  /*0510*/  LEA R20, P0, R5, R20, 0x5 ;  /* 0x0000001405147211 */ /* 0x000fca00078028ff */
[----:B------:R-:W-:Y:S02]  /*0520*/  IMAD.X R21, R21, 0x1, R16, P0 ;  /* 0x0000000115157824 */ /* 0x000fe400000e0610 */
[----:B-----5:R-:W-:-:S04]  /*0530*/  FFMA R29, R29, R18, R22 ;  /* 0x000000121d1d7223 */ /* 0x020fc80000000016 */
[----:B---3--:R-:W-:-:S04]  /*0540*/  FFMA R8, R24, R8, R29 ;  /* 0x0000000818087223 */ /* 0x008fc8000000001d */
[----:B--2---:R-:W-:Y:S01]  /*0550*/  FFMA R19, R19, R10, R8 ;  /* 0x0000000a13137223 */ /* 0x004fe20000000008 */
[----:B------:R-:W-:-:S03]  /*0560*/  IADD3 R8, P1, PT, R6, 0x20, RZ ;  /* 0x0000002006087810 */ /* 0x000fc60007f3e0ff */
[----:B----4-:R-:W-:Y:S02]  /*0570*/  FFMA R12, R26, R12, R19 ;  /* 0x0000000c1a0c7223 */ /* 0x010fe40000000013 */
[----:B0-----:R-:W-:Y:S02]  /*0580*/  IMAD.X R7, RZ, RZ, R7, P1 ;  /* 0x000000ffff077224 */ /* 0x001fe400008e0607 */
[----:B------:R-:W-:Y:S01]  /*0590*/  FFMA R9, R9, R14, R12 ;  /* 0x0000000e09097223 */ /* 0x000fe2000000000c */
[----:B------:R-:W-:Y:S06]  /*05a0*/  BRA.U UP0, `(.L_x_14) ;  /* 0xfffffffd00407547 */ /* 0x000fec000b83ffff */
.L_x_13:
[----:B------:R-:W-:Y:S05]  /*05b0*/  BRA.U !UP1, `(.L_x_12) ;  /* 0x0000000509547547 */ /* 0x000fea000b800000 */
[----:B------:R-:W-:Y:S02]  /*05c0*/  ULOP3.LUT UR6, UR8, 0x7, URZ, 0xc0, !UPT ;  /* 0x0000000708067892 */ /* 0x000fe4000f8ec0ff */
[----:B------:R-:W-:Y:S02]  /*05d0*/  ULOP3.LUT UP1, UR7, UR8, 0x3, URZ, 0xc0, !UPT ;  /* 0x0000000308077892 */ /* 0x000fe4000f82c0ff */
[----:B------:R-:W-:-:S04]  /*05e0*/  UIADD3 UR6, UP0, UPT, UR6, -0x1, URZ ;  /* 0xffffffff06067890 */ /* 0x000fc8000ff1e0ff */
[----:B------:R-:W-:Y:S02]  /*05f0*/  UIADD3.X UR9, UPT, UPT, URZ, -0x1, URZ, UP0, !UPT ;  /* 0xffffffffff097890 */ /* 0x000fe400087fe4ff */
[----:B------:R-:W-:-:S04]  /*0600*/  UISETP.GE.U32.AND UP0, UPT, UR6, 0x3, UPT ;  /* 0x000000030600788c */ /* 0x000fc8000bf06070 */
[----:B------:R-:W-:-:S09]  /*0610*/  UISETP.GE.U32.AND.EX UP0, UPT, UR9, URZ, UPT, UP0 ;  /* 0x000000ff0900728c */ /* 0x000fd2000bf06100 */
[----:B------:R-:W-:Y:S05]  /*0620*/  BRA.U !UP0, `(.L_x_15) ;  /* 0x0000000108847547 */ /* 0x000fea000b800000 */
[----:B------:R-:W0:Y:S01]  /*0630*/  LDCU.64 UR12, c[0x0][0x380] ;  /* 0x00007000ff0c77ac */ /* 0x000e220008000a00 */
[C---:B------:R-:W-:Y:S01]  /*0640*/  IMAD R7, R5.reuse, UR5, RZ ;  /* 0x0000000505077c24 */ /* 0x040fe2000f8e02ff */
[----:B------:R-:W-:Y:S01]  /*0650*/  IADD3 R8, P1, PT, R0, UR4, RZ ;  /* 0x0000000400087c10 */ /* 0x000fe2000ff3e0ff */
[C---:B------:R-:W-:Y:S01]  /*0660*/  IMAD.WIDE.U32 R10, R5.reuse, UR4, R2 ;  /* 0x00000004050a7c25 */ /* 0x040fe2000f8e0002 */
[----:B------:R-:W-:-:S03]  /*0670*/  SHF.L.U32 R13, R5, 0x2, RZ ;  /* 0x00000002050d7819 */ /* 0x000fc600000006ff */
[----:B------:R-:W-:-:S04]  /*0680*/  IMAD R7, R4, UR4, R7 ;  /* 0x0000000404077c24 */ /* 0x000fc8000f8e0207 */
[----:B------:R-:W-:Y:S01]  /*0690*/  IMAD.IADD R7, R11, 0x1, R7 ;  /* 0x000000010b077824 */ /* 0x000fe200078e0207 */
[----:B------:R-:W-:Y:S02]  /*06a0*/  IADD3.X R11, PT, PT, R23, UR5, RZ, P1, !PT ;  /* 0x00000005170b7c10 */ /* 0x000fe40008ffe4ff */
[----:B0-----:R-:W-:Y:S02]  /*06b0*/  LEA R14, P0, R10, UR12, 0x2 ;  /* 0x0000000c0a0e7c11 */ /* 0x001fe4000f8010ff */
[----:B------:R-:W-:Y:S02]  /*06c0*/  LEA R6, P1, R8, UR12, 0x2 ;  /* 0x0000000c08067c11 */ /* 0x000fe4000f8210ff */
[----:B------:R-:W-:Y:S02]  /*06d0*/  LEA.HI.X R15, R10, UR13, R7, 0x2, P0 ;  /* 0x0000000d0a0f7c11 */ /* 0x000fe400080f1407 */
[----:B------:R-:W-:Y:S02]  /*06e0*/  LEA.HI.X R7, R8, UR13, R11, 0x2, P1 ;  /* 0x0000000d08077c11 */ /* 0x000fe400088f140b */
[----:B------:R-:W-:-:S02]  /*06f0*/  IADD3 R18, P1, PT, R14, R13, RZ ;  /* 0x0000000d0e127210 */ /* 0x000fc40007f3e0ff */
[----:B------:R-:W-:Y:S01]  /*0700*/  SHF.L.U64.HI R11, R5, 0x2, R4 ;  /* 0x00000002050b7819 */ /* 0x000fe20000010204 */
[----:B------:R-:W2:Y:S01]  /*0710*/  LDG.E R14, desc[UR10][R14.64] ;  /* 0x0000000a0e0e7981 */ /* 0x000ea2000c1e1900 */
[----:B------:R-:W-:-:S03]  /*0720*/  IADD3 R12, P0, PT, R18, R13, RZ ;  /* 0x0000000d120c7210 */ /* 0x000fc60007f1e0ff */
[--C-:B------:R-:W-:Y:S01]  /*0730*/  IMAD.X R19, R15, 0x1, R11.reuse, P1 ;  /* 0x000000010f137824 */ /* 0x100fe200008e060b */
[----:B------:R-:W2:Y:S01]  /*0740*/  LDG.E R8, desc[UR10][R6.64] ;  /* 0x0000000a06087981 */ /* 0x000ea2000c1e1900 */
[----:B------:R-:W-:Y:S02]  /*0750*/  IADD3 R10, P1, PT, R12, R13, RZ ;  /* 0x0000000d0c0a7210 */ /* 0x000fe40007f3e0ff */
[--C-:B------:R-:W-:Y:S01]  /*0760*/  IMAD.X R13, R19, 0x1, R11.reuse, P0 ;  /* 0x00000001130d7824 */ /* 0x100fe200000e060b */
[----:B------:R-:W3:Y:S04]  /*0770*/  LDG.E R18, desc[UR10][R18.64] ;  /* 0x0000000a12127981 */ /* 0x000ee8000c1e1900 */
[----:B------:R-:W3:Y:S01]  /*0780*/  LDG.E R21, desc[UR10][R6.64+0x4] ;  /* 0x0000040a06157981 */ /* 0x000ee2000c1e1900 */
[----:B------:R-:W-:-:S03]  /*0790*/  IMAD.X R11, R13, 0x1, R11, P1 ;  /* 0x000000010d0b7824 */ /* 0x000fc600008e060b */
[----:B------:R-:W4:Y:S04]  /*07a0*/  LDG.E R12, desc[UR10][R12.64] ;  /* 0x0000000a0c0c7981 */ /* 0x000f28000c1e1900 */
[----:B------:R-:W4:Y:S04]  /*07b0*/  LDG.E R25, desc[UR10][R6.64+0x8] ;  /* 0x0000080a06197981 */ /* 0x000f28000c1e1900 */
[----:B------:R-:W5:Y:S04]  /*07c0*/  LDG.E R15, desc[UR10][R6.64+0xc] ;  /* 0x00000c0a060f7981 */ /* 0x000f68000c1e1900 */
[----:B------:R-:W5:Y:S01]  /*07d0*/  LDG.E R10, desc[UR10][R10.64] ;  /* 0x0000000a0a0a7981 */ /* 0x000f62000c1e1900 */
[----:B------:R-:W-:-:S04]  /*07e0*/  UIADD3 UR4, UP0, UPT, UR4, 0x4, URZ ;  /* 0x0000000404047890 */ /* 0x000fc8000ff1e0ff */
[----:B------:R-:W-:Y:S01]  /*07f0*/  UIADD3.X UR5, UPT, UPT, URZ, UR5, URZ, UP0, !UPT ;  /* 0x00000005ff057290 */ /* 0x000fe200087fe4ff */
[----:B--2---:R-:W-:-:S04]  /*0800*/  FFMA R8, R8, R14, R9 ;  /* 0x0000000e08087223 */ /* 0x004fc80000000009 */
[----:B---3--:R-:W-:-:S04]  /*0810*/  FFMA R8, R21, R18, R8 ;  /* 0x0000001215087223 */ /* 0x008fc80000000008 */
[----:B----4-:R-:W-:-:S04]  /*0820*/  FFMA R8, R25, R12, R8 ;  /* 0x0000000c19087223 */ /* 0x010fc80000000008 */
[----:B-----5:R-:W-:-:S07]  /*0830*/  FFMA R9, R15, R10, R8 ;  /* 0x0000000a0f097223 */ /* 0x020fce0000000008 */
.L_x_15:
[----:B------:R-:W-:Y:S05]  /*0840*/  BRA.U !UP1, `(.L_x_12) ;  /* 0x0000000109b07547 */ /* 0x000fea000b800000 */
[----:B------:R-:W-:Y:S02]  /*0850*/  UISETP.NE.AND UP1, UPT, UR7, 0x1, UPT ;  /* 0x000000010700788c */ /* 0x000fe4000bf25270 */
[----:B------:R-:W-:-:S04]  /*0860*/  ULOP3.LUT UR6, UR8, 0x1, URZ, 0xc0, !UPT ;  /* 0x0000000108067892 */ /* 0x000fc8000f8ec0ff */
[----:B------:R-:W-:-:S03]  /*0870*/  UISETP.NE.U32.AND UP0, UPT, UR6, 0x1, UPT ;  /* 0x000000010600788c */ /* 0x000fc6000bf05070 */
[----:B------:R-:W-:Y:S08]  /*0880*/  BRA.U !UP1, `(.L_x_16) ;  /* 0x00000001095c7547 */ /* 0x000ff0000b800000 */
[----:B------:R-:W0:Y:S01]  /*0890*/  LDCU.64 UR6, c[0x0][0x380] ;  /* 0x00007000ff0677ac */ /* 0x000e220008000a00 */
[----:B------:R-:W-:Y:S01]  /*08a0*/  MOV R10, R2 ;  /* 0x00000002000a7202 */ /* 0x000fe20000000f00 */
[----:B------:R-:W-:Y:S01]  /*08b0*/  IMAD R13, R5, UR5, RZ ;  /* 0x00000005050d7c24 */ /* 0x000fe2000f8e02ff */
[----:B------:R-:W-:Y:S01]  /*08c0*/  IADD3 R7, P0, PT, R0, UR4, RZ ;  /* 0x0000000400077c10 */ /* 0x000fe2000ff1e0ff */
[----:B------:R-:W-:Y:S02]  /*08d0*/  IMAD.MOV.U32 R11, RZ, RZ, R3 ;  /* 0x000000ffff0b7224 */ /* 0x000fe400078e0003 */
[----:B------:R-:W-:Y:S01]  /*08e0*/  IMAD R13, R4, UR4, R13 ;  /* 0x00000004040d7c24 */ /* 0x000fe2000f8e020d */
[----:B------:R-:W-:Y:S01]  /*08f0*/  IADD3.X R8, PT, PT, R23, UR5, RZ, P0, !PT ;  /* 0x0000000517087c10 */ /* 0x000fe200087fe4ff */
[----:B------:R-:W-:-:S04]  /*0900*/  IMAD.WIDE.U32 R10, R5, UR4, R10 ;  /* 0x00000004050a7c25 */ /* 0x000fc8000f8e000a */
[----:B------:R-:W-:Y:S01]  /*0910*/  IMAD.IADD R13, R11, 0x1, R13 ;  /* 0x000000010b0d7824 */ /* 0x000fe200078e020d */
[C---:B0-----:R-:W-:Y:S02]  /*0920*/  LEA R6, P0, R7.reuse, UR6, 0x2 ;  /* 0x0000000607067c11 */ /* 0x041fe4000f8010ff */
[C---:B------:R-:W-:Y:S02]  /*0930*/  LEA R12, P1, R10.reuse, UR6, 0x2 ;  /* 0x000000060a0c7c11 */ /* 0x040fe4000f8210ff */
[----:B------:R-:W-:Y:S02]  /*0940*/  LEA.HI.X R7, R7, UR7, R8, 0x2, P0 ;  /* 0x0000000707077c11 */ /* 0x000fe400080f1408 */
[----:B------:R-:W-:Y:S02]  /*0950*/  LEA.HI.X R13, R10, UR7, R13, 0x2, P1 ;  /* 0x000000070a0d7c11 */ /* 0x000fe400088f140d */
[C---:B------:R-:W-:Y:S01]  /*0960*/  LEA R10, P0, R5.reuse, R12, 0x2 ;  /* 0x0000000c050a7211 */ /* 0x040fe200078010ff */
[----:B------:R-:W2:Y:S03]  /*0970*/  LDG.E R8, desc[UR10][R6.64] ;  /* 0x0000000a06087981 */ /* 0x000ea6000c1e1900 */
[----:B------:R-:W-:Y:S01]  /*0980*/  LEA.HI.X R11, R5, R13, R4, 0x2, P0 ;  /* 0x0000000d050b7211 */ /* 0x000fe200000f1404 */
[----:B------:R-:W2:Y:S04]  /*0990*/  LDG.E R12, desc[UR10][R12.64] ;  /* 0x0000000a0c0c7981 */ /* 0x000ea8000c1e1900 */
[----:B------:R-:W3:Y:S04]  /*09a0*/  LDG.E R14, desc[UR10][R6.64+0x4] ;  /* 0x0000040a060e7981 */ /* 0x000ee8000c1e1900 */
[----:B------:R-:W3:Y:S01]  /*09b0*/  LDG.E R10, desc[UR10][R10.64] ;  /* 0x0000000a0a0a7981 */ /* 0x000ee2000c1e1900 */
[----:B------:R-:W-:-:S04]  /*09c0*/  UIADD3 UR4, UP1, UPT, UR4, 0x2, URZ ;  /* 0x0000000204047890 */ /* 0x000fc8000ff3e0ff */
[----:B------:R-:W-:Y:S01]  /*09d0*/  UIADD3.X UR5, UPT, UPT, URZ, UR5, URZ, UP1, !UPT ;  /* 0x00000005ff057290 */ /* 0x000fe20008ffe4ff */
[----:B--2---:R-:W-:-:S04]  /*09e0*/  FFMA R9, R8, R12, R9 ;  /* 0x0000000c08097223 */ /* 0x004fc80000000009 */
[----:B---3--:R-:W-:-:S07]  /*09f0*/  FFMA R9, R14, R10, R9 ;  /* 0x0000000a0e097223 */ /* 0x008fce0000000009 */
.L_x_16:
[----:B------:R-:W-:Y:S05]  /*0a00*/  BRA.U UP0, `(.L_x_12) ;  /* 0x0000000100407547 */ /* 0x000fea000b800000 */
        /* <DEDUP_REMOVED lines=9> */
[----:B0-----:R-:W-:Y:S02]  /*0aa0*/  LEA R6, P0, R0, UR6, 0x2 ;  /* 0x0000000600067c11 */ /* 0x001fe4000f8010ff */
[----:B------:R-:W-:Y:S02]  /*0ab0*/  LEA R12, P1, R10, UR6, 0x2 ;  /* 0x000000060a0c7c11 */ /* 0x000fe4000f8210ff */
[----:B------:R-:W-:Y:S02]  /*0ac0*/  LEA.HI.X R7, R0, UR7, R23, 0x2, P0 ;  /* 0x0000000700077c11 */ /* 0x000fe400080f1417 */
[----:B------:R-:W-:-:S03]  /*0ad0*/  LEA.HI.X R13, R10, UR7, R11, 0x2, P1 ;  /* 0x000000070a0d7c11 */ /* 0x000fc600088f140b */
[----:B------:R-:W2:Y:S04]  /*0ae0*/  LDG.E R6, desc[UR10][R6.64] ;  /* 0x0000000a06067981 */ /* 0x000ea8000c1e1900 */
[----:B------:R-:W2:Y:S02]  /*0af0*/  LDG.E R12, desc[UR10][R12.64] ;  /* 0x0000000a0c0c7981 */ /* 0x000ea4000c1e1900 */
[----:B--2---:R-:W-:-:S07]  /*0b00*/  FFMA R9, R6, R12, R9 ;  /* 0x0000000c06097223 */ /* 0x004fce0000000009 */
.L_x_12:
[----:B------:R-:W0:Y:S01]  /*0b10*/  LDC.64 R6, c[0x0][0x390] ;  /* 0x0000e400ff067b82 */ /* 0x000e220000000a00 */
[----:B------:R-:W-:-:S04]  /*0b20*/  IMAD R3, R17, R5, R2 ;  /* 0x0000000511037224 */ /* 0x000fc800078e0202 */
[----:B0-----:R-:W-:-:S05]  /*0b30*/  IMAD.WIDE R2, R3, 0x4, R6 ;  /* 0x0000000403027825 */ /* 0x001fca00078e0206 */
[----:B------:R-:W-:Y:S01]  /*0b40*/  STG.E desc[UR10][R2.64], R9 ;  /* 0x0000000902007986 */ /* 0x000fe2000c10190a */
[----:B------:R-:W-:Y:S05]  /*0b50*/  EXIT ;  /* 0x000000000000794d */ /* 0x000fea0003800000 */
.L_x_17:
        /* <DEDUP_REMOVED lines=10> */
.L_x_21:


//--------------------- .text._Z7vectAddPfS_S_i   --------------------------
	.section	.text._Z7vectAddPfS_S_i,"ax",@progbits
	.align	128
        .global         _Z7vectAddPfS_S_i
        .type           _Z7vectAddPfS_S_i,@function
        .size           _Z7vectAddPfS_S_i,(.L_x_22 - _Z7vectAddPfS_S_i)
        .other          _Z7vectAddPfS_S_i,@"STO_CUDA_ENTRY STV_DEFAULT"
_Z7vectAddPfS_S_i:
.text._Z7vectAddPfS_S_i:
[----:B------:R-:W-:Y:S01]  /*0000*/  LDC R1, c[0x0][0x37c] ;  /* 0x0000df00ff017b82 */ /* 0x000fe20000000800 */
[----:B------:R-:W0:Y:S01]  /*0010*/  S2R R9, SR_TID.X ;  /* 0x0000000000097919 */ /* 0x000e220000002100 */
[----:B------:R-:W0:Y:S01]  /*0020*/  LDCU UR4, c[0x0][0x360] ;  /* 0x00006c00ff0477ac */ /* 0x000e220008000800 */
[----:B------:R-:W0:Y:S01]  /*0030*/  S2R R0, SR_CTAID.X ;  /* 0x0000000000007919 */ /* 0x000e220000002500 */
[----:B------:R-:W1:Y:S01]  /*0040*/  LDCU UR5, c[0x0][0x398] ;  /* 0x00007300ff0577ac */ /* 0x000e620008000800 */
[----:B0-----:R-:W-:-:S05]  /*0050*/  IMAD R9, R0, UR4, R9 ;  /* 0x0000000400097c24 */ /* 0x001fca000f8e0209 */
[----:B-1----:R-:W-:-:S13]  /*0060*/  ISETP.GE.AND P0, PT, R9, UR5, PT ;  /* 0x0000000509007c0c */ /* 0x002fda000bf06270 */
[----:B------:R-:W-:Y:S05]  /*0070*/  @P0 EXIT ;  /* 0x000000000000094d */ /* 0x000fea0003800000 */
[----:B------:R-:W0:Y:S01]  /*0080*/  LDC.64 R2, c[0x0][0x380] ;  /* 0x0000e000ff027b82 */ /* 0x000e220000000a00 */
[----:B------:R-:W1:Y:S07]  /*0090*/  LDCU.64 UR4, c[0x0][0x358] ;  /* 0x00006b00ff0477ac */ /* 0x000e6e0008000a00 */
[----:B------:R-:W2:Y:S08]  /*00a0*/  LDC.64 R4, c[0x0][0x388] ;  /* 0x0000e200ff047b82 */ /* 0x000eb00000000a00 */
[----:B------:R-:W3:Y:S01]  /*00b0*/  LDC.64 R6, c[0x0][0x390] ;  /* 0x0000e400ff067b82 */ /* 0x000ee20000000a00 */
[----:B0-----:R-:W-:-:S06]  /*00c0*/  IMAD.WIDE R2, R9, 0x4, R2 ;  /* 0x0000000409027825 */ /* 0x001fcc00078e0202 */
[----:B-1----:R-:W4:Y:S01]  /*00d0*/  LDG.E R2, desc[UR4][R2.64] ;  /* 0x0000000402027981 */ /* 0x002f22000c1e1900 */
[----:B--2---:R-:W-:-:S06]  /*00e0*/  IMAD.WIDE R4, R9, 0x4, R4 ;  /* 0x0000000409047825 */ /* 0x004fcc00078e0204 */
[----:B------:R-:W4:Y:S01]  /*00f0*/  LDG.E R5, desc[UR4][R4.64] ;  /* 0x0000000404057981 */ /* 0x000f22000c1e1900 */
[----:B---3--:R-:W-:-:S04]  /*0100*/  IMAD.WIDE R6, R9, 0x4, R6 ;  /* 0x0000000409067825 */ /* 0x008fc800078e0206 */
[----:B----4-:R-:W-:-:S05]  /*0110*/  FADD R9, R2, R5 ;  /* 0x0000000502097221 */ /* 0x010fca0000000000 */
[----:B------:R-:W-:Y:S01]  /*0120*/  STG.E desc[UR4][R6.64], R9 ;  /* 0x0000000906007986 */ /* 0x000fe2000c101904 */
[----:B------:R-:W-:Y:S05]  /*0130*/  EXIT ;  /* 0x000000000000794d */ /* 0x000fea0003800000 */
.L_x_18:
        /* <DEDUP_REMOVED lines=12> */
.L_x_22:


//--------------------- .nv.shared._Z8vectMul2PfS_S_iii --------------------------
	.section	.nv.shared._Z8vectMul2PfS_S_iii,"aw",@nobits
	.sectionflags	@""
	.align	4
.nv.shared._Z8vectMul2PfS_S_iii:
	.zero		6024


//--------------------- .nv.shared.reserved.0     --------------------------
	.section	.nv.shared.reserved.0,"aw",@nobits
	.weak		__nv_reservedSMEM_offset_0_alias
	.size		__nv_reservedSMEM_offset_0_alias, 0, 64
	.other		__nv_reservedSMEM_offset_0_alias,@"STO_CUDA_RESERVED_SHARED STV_DEFAULT"
__nv_reservedSMEM_offset_0_alias:
	.zero		0
	.zero		64


//--------------------- .nv.constant0._Z8vectMul2PfS_S_iii --------------------------
	.section	.nv.constant0._Z8vectMul2PfS_S_iii,"a",@progbits
	.sectionflags	@""
	.align	4
.nv.constant0._Z8vectMul2PfS_S_iii:
	.zero		932


//--------------------- .nv.constant0._Z7vectMulPfS_S_iii --------------------------
	.section	.nv.constant0._Z7vectMulPfS_S_iii,"a",@progbits
	.sectionflags	@""
	.align	4
.nv.constant0._Z7vectMulPfS_S_iii:
	.zero		932


//--------------------- .nv.constant0._Z7vectAddPfS_S_i --------------------------
	.section	.nv.constant0._Z7vectAddPfS_S_i,"a",@progbits
	.sectionflags	@""
	.align	4
.nv.constant0._Z7vectAddPfS_S_i:
	.zero		924


//--------------------- SYMBOLS --------------------------

	.type		.nv.reservedSmem.offset0,@object
	.size		.nv.reservedSmem.offset0,0x4
	.type		.nv.reservedSmem.cap,@object
	.size		.nv.reservedSmem.cap,0x4
